def gluon_wgmma(
    a_ptr,
    b_ptr,
    c_ptr,
    M,
    N,
    K,
    stride_am,
    stride_bk,
    stride_cm,
    BLOCK_M: gl.constexpr,
    BLOCK_N: gl.constexpr,
    BLOCK_K: gl.constexpr,
    DTYPE: gl.constexpr,
    A_LAYOUT: gl.constexpr,
    B_LAYOUT: gl.constexpr,
    C_LAYOUT: gl.constexpr,
    B_SHAPE: gl.constexpr,
    TRANS_B: gl.constexpr,
    NUM_BUFFERS: gl.constexpr,
    NUM_WARPS: gl.constexpr,
):
    a_desc = tma.make_tensor_descriptor(
        a_ptr, [M, K], [stride_am, 1], [BLOCK_M, BLOCK_K], A_LAYOUT
    )
    b_desc = tma.make_tensor_descriptor(
        b_ptr,
        [N, K] if TRANS_B else [K, N],
        [stride_bk, 1],
        B_SHAPE,
        B_LAYOUT,
    )
    c_desc = tma.make_tensor_descriptor(
        c_ptr, [M, N], [stride_cm, 1], [BLOCK_M, BLOCK_N], C_LAYOUT
    )

    a_bufs = gl.allocate_shared_memory(
        DTYPE, [NUM_BUFFERS, BLOCK_M, BLOCK_K], A_LAYOUT
    )
    b_bufs = gl.allocate_shared_memory(DTYPE, [NUM_BUFFERS] + B_SHAPE, B_LAYOUT)

    pid_m = gl.program_id(0)
    pid_n = gl.program_id(1)
    off_m = pid_m * BLOCK_M
    off_n = pid_n * BLOCK_N

    mma_layout: gl.constexpr = pick_wgmma_layout(DTYPE, BLOCK_M, BLOCK_N, NUM_WARPS)
    acc = warpgroup_mma_init(
        gl.zeros((BLOCK_M, BLOCK_N), dtype=gl.float32, layout=mma_layout)
    )

    bars = gl.allocate_shared_memory(
        gl.int64, [NUM_BUFFERS, 1], mbarrier.MBarrierLayout()
    )
    for i in gl.static_range(NUM_BUFFERS):
        mbarrier.init(bars.index(i), count=1)
    idx = 0
    phase = 0

    for k in range(0, K, BLOCK_K):
        a = a_bufs.index(idx)
        b = b_bufs.index(idx)
        bar = bars.index(idx)
        mbarrier.expect(bar, a_desc.block_type.nbytes + b_desc.block_type.nbytes)
        tma.async_copy_global_to_shared(a_desc, [off_m, k], bar, a)
        tma.async_copy_global_to_shared(
            b_desc, [off_n, k] if TRANS_B else [k, off_n], bar, b
        )
        mbarrier.wait(bar, phase=phase)

        if TRANS_B:
            b = b.permute((1, 0))
        acc = warpgroup_mma_wait(num_outstanding=0, deps=(acc,))
        acc = warpgroup_mma(a, b, acc, is_async=True)

        idx += 1
        if idx == NUM_BUFFERS:
            idx = 0
            phase ^= 1

    acc = warpgroup_mma_wait(num_outstanding=0, deps=(acc,))
    for i in gl.static_range(NUM_BUFFERS):
        mbarrier.invalidate(bars.index(i))

    c_smem = gl.allocate_shared_memory(DTYPE, [BLOCK_M, BLOCK_N], C_LAYOUT)
    c_smem.store(acc.to(DTYPE))
    fence_async_shared()
    tma.async_copy_shared_to_global(c_desc, [off_m, off_n], c_smem)
    tma.store_wait(pendings=0)

# config = {"BLOCK_K": 64, "BLOCK_M": 256, "BLOCK_N": 64, "arch": "sm_90", "dtype": "bf16", "num_buffers": 2, "num_warps": 8, "trans_b": 1}
# arch = sm_90


// ===== COMPILED SASS (sm_90a) =====

	.target	sm_90a

	.elftype	@"ET_EXEC"


//--------------------- .note.nv.tkinfo           --------------------------
	.section	.note.nv.tkinfo,"",@"SHT_NOTE"
	.sectionflags	@"SHF_NOTE_NV_TKINFO"
	.tkinfo
        /*0018*/ 	.word	0x00000002
        /*0030*/ 	.string	""
        /*0030*/ 	.string	"ptxas"
        /*0030*/ 	.string	"Cuda compilation tools, release 13.0, V13.0.88"
        /*0030*/ 	.string	"Build cuda_13.0.r13.0/compiler.36424714_0"
        /*0030*/ 	.string	"-v  -suppress-debug-info  -lineinfo  -arch sm_90a "



//--------------------- .note.nv.cuinfo           --------------------------
	.section	.note.nv.cuinfo,"",@"SHT_NOTE"
	.sectionflags	@"SHF_NOTE_NV_CUINFO"
        /*0018*/ 	.short	0x0002
        /*001a*/ 	.short	0x005a
        /*001c*/ 	.short	0x0082
	.zero		2


//--------------------- .nv.info                  --------------------------
	.section	.nv.info,"",@"SHT_CUDA_INFO"
	.align	4


	//----- nvinfo : EIATTR_REGCOUNT
	.align		4
        /*0000*/ 	.byte	0x04, 0x2f
        /*0002*/ 	.short	(.L_1 - .L_0)
	.align		4
.L_0:
        /*0004*/ 	.word	index@(gluon_wgmma)
        /*0008*/ 	.word	0x0000005a


	//----- nvinfo : EIATTR_FRAME_SIZE
	.align		4
.L_1:
        /*000c*/ 	.byte	0x04, 0x11
        /*000e*/ 	.short	(.L_3 - .L_2)
	.align		4
.L_2:
        /*0010*/ 	.word	index@(gluon_wgmma)
        /*0014*/ 	.word	0x00000000


	//----- nvinfo : EIATTR_MIN_STACK_SIZE
	.align		4
.L_3:
        /*0018*/ 	.byte	0x04, 0x12
        /*001a*/ 	.short	(.L_5 - .L_4)
	.align		4
.L_4:
        /*001c*/ 	.word	index@(gluon_wgmma)
        /*0020*/ 	.word	0x00000000
.L_5:


//--------------------- .nv.compat                --------------------------
	.section	.nv.compat,"",@"SHT_CUDA_COMPAT_INFO"
	.align	4
        /*0000*/ 	.byte	0x02, 0x09, 0x01, 0x00, 0x02, 0x02, 0x04, 0x00, 0x02, 0x05, 0x05, 0x00, 0x03, 0x07, 0x01, 0x01
        /*0010*/ 	.byte	0x02, 0x03, 0x03, 0x00, 0x02, 0x06, 0x01, 0x00, 0x04, 0x0b, 0x08, 0x00, 0x00, 0x00, 0x00, 0x00
        /*0020*/ 	.byte	0x00, 0x00, 0x00, 0x00


//--------------------- .nv.info.gluon_wgmma      --------------------------
	.section	.nv.info.gluon_wgmma,"",@"SHT_CUDA_INFO"
	.sectionflags	@""
	.align	4


	//----- nvinfo : EIATTR_CUDA_API_VERSION
	.align		4
        /*0000*/ 	.byte	0x04, 0x37
        /*0002*/ 	.short	(.L_7 - .L_6)
.L_6:
        /*0004*/ 	.word	0x00000082


	//----- nvinfo : EIATTR_KPARAM_INFO
	.align		4
.L_7:
        /*0008*/ 	.byte	0x04, 0x17
        /*000a*/ 	.short	(.L_9 - .L_8)
.L_8:
        /*000c*/ 	.word	0x00000000
        /*0010*/ 	.short	0x000a
        /*0012*/ 	.short	0x0048
        /*0014*/ 	.byte	0x00, 0xf4, 0x21, 0x00


	//----- nvinfo : EIATTR_KPARAM_INFO
	.align		4
.L_9:
        /*0018*/ 	.byte	0x04, 0x17
        /*001a*/ 	.short	(.L_11 - .L_10)
.L_10:
        /*001c*/ 	.word	0x00000000
        /*0020*/ 	.short	0x0009
        /*0022*/ 	.short	0x0040
        /*0024*/ 	.byte	0x00, 0xf4, 0x21, 0x00


	//----- nvinfo : EIATTR_KPARAM_INFO
	.align		4
.L_11:
        /*0028*/ 	.byte	0x04, 0x17
        /*002a*/ 	.short	(.L_13 - .L_12)
.L_12:
        /*002c*/ 	.word	0x00000000
        /*0030*/ 	.short	0x0008
        /*0032*/ 	.short	0x0038
        /*0034*/ 	.byte	0x00, 0xf0, 0x21, 0x00


	//----- nvinfo : EIATTR_KPARAM_INFO
	.align		4
.L_13:
        /*0038*/ 	.byte	0x04, 0x17
        /*003a*/ 	.short	(.L_15 - .L_14)
.L_14:
        /*003c*/ 	.word	0x00000000
        /*0040*/ 	.short	0x0007
        /*0042*/ 	.short	0x0030
        /*0044*/ 	.byte	0x00, 0xf0, 0x21, 0x00


	//----- nvinfo : EIATTR_KPARAM_INFO
	.align		4
.L_15:
        /*0048*/ 	.byte	0x04, 0x17
        /*004a*/ 	.short	(.L_17 - .L_16)
.L_16:
        /*004c*/ 	.word	0x00000000
        /*0050*/ 	.short	0x0006
        /*0052*/ 	.short	0x0028
        /*0054*/ 	.byte	0x00, 0xf0, 0x21, 0x00


	//----- nvinfo : EIATTR_KPARAM_INFO
	.align		4
.L_17:
        /*0058*/ 	.byte	0x04, 0x17
        /*005a*/ 	.short	(.L_19 - .L_18)
.L_18:
        /*005c*/ 	.word	0x00000000
        /*0060*/ 	.short	0x0005
        /*0062*/ 	.short	0x0020
        /*0064*/ 	.byte	0x00, 0xf0, 0x11, 0x00


	//----- nvinfo : EIATTR_KPARAM_INFO
	.align		4
.L_19:
        /*0068*/ 	.byte	0x04, 0x17
        /*006a*/ 	.short	(.L_21 - .L_20)
.L_20:
        /*006c*/ 	.word	0x00000000
        /*0070*/ 	.short	0x0004
        /*0072*/ 	.short	0x001c
        /*0074*/ 	.byte	0x00, 0xf0, 0x11, 0x00


	//----- nvinfo : EIATTR_KPARAM_INFO
	.align		4
.L_21:
        /*0078*/ 	.byte	0x04, 0x17
        /*007a*/ 	.short	(.L_23 - .L_22)
.L_22:
        /*007c*/ 	.word	0x00000000
        /*0080*/ 	.short	0x0003
        /*0082*/ 	.short	0x0018
        /*0084*/ 	.byte	0x00, 0xf0, 0x11, 0x00


	//----- nvinfo : EIATTR_KPARAM_INFO
	.align		4
.L_23:
        /*0088*/ 	.byte	0x04, 0x17
        /*008a*/ 	.short	(.L_25 - .L_24)
.L_24:
        /*008c*/ 	.word	0x00000000
        /*0090*/ 	.short	0x0002
        /*0092*/ 	.short	0x0010
        /*0094*/ 	.byte	0x00, 0xf4, 0x21, 0x00


	//----- nvinfo : EIATTR_KPARAM_INFO
	.align		4
.L_25:
        /*0098*/ 	.byte	0x04, 0x17
        /*009a*/ 	.short	(.L_27 - .L_26)
.L_26:
        /*009c*/ 	.word	0x00000000
        /*00a0*/ 	.short	0x0001
        /*00a2*/ 	.short	0x0008
        /*00a4*/ 	.byte	0x00, 0xf4, 0x21, 0x00


	//----- nvinfo : EIATTR_KPARAM_INFO
	.align		4
.L_27:
        /*00a8*/ 	.byte	0x04, 0x17
        /*00aa*/ 	.short	(.L_29 - .L_28)
.L_28:
        /*00ac*/ 	.word	0x00000000
        /*00b0*/ 	.short	0x0000
        /*00b2*/ 	.short	0x0000
        /*00b4*/ 	.byte	0x00, 0xf4, 0x21, 0x00


	//----- nvinfo : EIATTR_SPARSE_MMA_MASK
	.align		4
.L_29:
        /*00b8*/ 	.byte	0x03, 0x50
        /*00ba*/ 	.short	0x0000


	//----- nvinfo : EIATTR_MAXREG_COUNT
	.align		4
        /*00bc*/ 	.byte	0x03, 0x1b
        /*00be*/ 	.short	0x00ff


	//----- nvinfo : EIATTR_NUM_BARRIERS
	.align		4
        /*00c0*/ 	.byte	0x02, 0x4c
        /*00c2*/ 	.byte	0x01
	.zero		1


	//----- nvinfo : EIATTR_MERCURY_ISA_VERSION
	.align		4
        /*00c4*/ 	.byte	0x03, 0x5f
        /*00c6*/ 	.short	0x0101


	//----- nvinfo : EIATTR_INT_WARP_WIDE_INSTR_OFFSETS
	.align		4
        /*00c8*/ 	.byte	0x04, 0x31
        /*00ca*/ 	.short	(.L_31 - .L_30)


	//   ....[0]....
.L_30:
        /*00cc*/ 	.word	0x00001440


	//   ....[1]....
        /*00d0*/ 	.word	0x00001460


	//   ....[2]....
        /*00d4*/ 	.word	0x00001510


	//   ....[3]....
        /*00d8*/ 	.word	0x000018c0


	//   ....[4]....
        /*00dc*/ 	.word	0x000018d0


	//   ....[5]....
        /*00e0*/ 	.word	0x00001940


	//   ....[6]....
        /*00e4*/ 	.word	0x00001950


	//   ....[7]....
        /*00e8*/ 	.word	0x00001e90


	//   ....[8]....
        /*00ec*/ 	.word	0x00001eb0


	//----- nvinfo : EIATTR_COOP_GROUP_MASK_REGIDS
	.align		4
.L_31:
        /*00f0*/ 	.byte	0x04, 0x29
        /*00f2*/ 	.short	(.L_33 - .L_32)


	//   ....[0]....
.L_32:
        /*00f4*/ 	.word	0xffffffff


	//   ....[1]....
        /*00f8*/ 	.word	0xffffffff


	//   ....[2]....
        /*00fc*/ 	.word	0xffffffff


	//----- nvinfo : EIATTR_COOP_GROUP_INSTR_OFFSETS
	.align		4
.L_33:
        /*0100*/ 	.byte	0x04, 0x28
        /*0102*/ 	.short	(.L_35 - .L_34)


	//   ....[0]....
.L_34:
        /*0104*/ 	.word	0x00000150


	//   ....[1]....
        /*0108*/ 	.word	0x00000700


	//   ....[2]....
        /*010c*/ 	.word	0x00000cf0


	//----- nvinfo : EIATTR_MBARRIER_INSTR_OFFSETS
	.align		4
.L_35:
        /*0110*/ 	.byte	0x04, 0x39
        /*0112*/ 	.short	(.L_37 - .L_36)


	//   ....[0]....
.L_36:
        /*0114*/ 	.word	0x00001590
        /*0118*/ 	.word	0x000000ff
        /*011c*/ 	.word	0x00014000
        /*0120*/ 	.short	0x0100
        /*0122*/ 	.byte	0x14
	.zero		1


	//   ....[1]....
        /*0124*/ 	.word	0x000015b0
        /*0128*/ 	.word	0x000000ff
        /*012c*/ 	.word	0x00014008
        /*0130*/ 	.short	0x0100
        /*0132*/ 	.byte	0x14
	.zero		1


	//   ....[2]....
        /*0134*/ 	.word	0x00001a00
        /*0138*/ 	.word	0x000000ff
        /*013c*/ 	.word	0x00014000
        /*0140*/ 	.short	0x010a
        /*0142*/ 	.byte	0x12
	.zero		1


	//   ....[3]....
        /*0144*/ 	.word	0x00001df0
        /*0148*/ 	.word	0x000000ff
        /*014c*/ 	.word	0x00014000
        /*0150*/ 	.short	0x0108
        /*0152*/ 	.byte	0x14
	.zero		1


	//   ....[4]....
        /*0154*/ 	.word	0x00001f50
        /*0158*/ 	.word	0x000000ff
        /*015c*/ 	.word	0x00014008
        /*0160*/ 	.short	0x0108
        /*0162*/ 	.byte	0x14
	.zero		1


	//   ....[5]....
        /*0164*/ 	.word	0x00002180
        /*0168*/ 	.word	0x000000ff
        /*016c*/ 	.word	0x00014000
        /*0170*/ 	.short	0x010a
        /*0172*/ 	.byte	0x12
	.zero		1


	//----- nvinfo : EIATTR_NUM_MBARRIERS
	.align		4
.L_37:
        /*0174*/ 	.byte	0x03, 0x38
        /*0176*/ 	.short	0x0002


	//----- nvinfo : EIATTR_EXIT_INSTR_OFFSETS
	.align		4
        /*0178*/ 	.byte	0x04, 0x1c
        /*017a*/ 	.short	(.L_39 - .L_38)


	//   ....[0]....
.L_38:
        /*017c*/ 	.word	0x00002170


	//----- nvinfo : EIATTR_REQNTID
	.align		4
.L_39:
        /*0180*/ 	.byte	0x04, 0x10
        /*0182*/ 	.short	(.L_41 - .L_40)
.L_40:
        /*0184*/ 	.word	0x00000100
        /*0188*/ 	.word	0x00000001
        /*018c*/ 	.word	0x00000001


	//----- nvinfo : EIATTR_CRS_STACK_SIZE
	.align		4
.L_41:
        /*0190*/ 	.byte	0x04, 0x1e
        /*0192*/ 	.short	(.L_43 - .L_42)
.L_42:
        /*0194*/ 	.word	0x00000000


	//----- nvinfo : EIATTR_CBANK_PARAM_SIZE
	.align		4
.L_43:
        /*0198*/ 	.byte	0x03, 0x19
        /*019a*/ 	.short	0x0050


	//----- nvinfo : EIATTR_PARAM_CBANK
	.align		4
        /*019c*/ 	.byte	0x04, 0x0a
        /*019e*/ 	.short	(.L_45 - .L_44)
	.align		4
.L_44:
        /*01a0*/ 	.word	index@(.nv.constant0.gluon_wgmma)
        /*01a4*/ 	.short	0x0210
        /*01a6*/ 	.short	0x0050


	//----- nvinfo : EIATTR_SW_WAR
	.align		4
.L_45:
        /*01a8*/ 	.byte	0x04, 0x36
        /*01aa*/ 	.short	(.L_47 - .L_46)
.L_46:
        /*01ac*/ 	.word	0x00000008
.L_47:


//--------------------- .nv.callgraph             --------------------------
	.section	.nv.callgraph,"",@"SHT_CUDA_CALLGRAPH"
	.align	4
	.sectionentsize	8
	.align		4
        /*0000*/ 	.word	0x00000000
	.align		4
        /*0004*/ 	.word	0xffffffff
	.align		4
        /*0008*/ 	.word	0x00000000
	.align		4
        /*000c*/ 	.word	0xfffffffe
	.align		4
        /*0010*/ 	.word	0x00000000
	.align		4
        /*0014*/ 	.word	0xfffffffd
	.align		4
        /*0018*/ 	.word	0x00000000
	.align		4
        /*001c*/ 	.word	0xfffffffc


//--------------------- .text.gluon_wgmma         --------------------------
	.section	.text.gluon_wgmma,"ax",@progbits
	.align	128
        .global         gluon_wgmma
        .type           gluon_wgmma,@function
        .size           gluon_wgmma,(.L_x_52 - gluon_wgmma)
        .other          gluon_wgmma,@"STO_CUDA_ENTRY STV_DEFAULT"
gluon_wgmma:
.text.gluon_wgmma:
[----:B------:R-:W-:Y:S01]  /*0000*/  LDC R1, c[0x0][0x28] ;  /* 0x00000a00ff017b82 */ /* 0x000fe20000000800 */
[----:B------:R-:W1:Y:S07]  /*0010*/  S2R R0, SR_TID.X ;  /* 0x0000000000007919 */ /* 0x000e6e0000002100 */
[----:B------:R-:W2:Y:S01]  /*0020*/  S2UR UR4, SR_CgaCtaId ;  /* 0x00000000000479c3 */ /* 0x000ea20000008800 */
[----:B------:R-:W-:Y:S01]  /*0030*/  UMOV UR20, 0x400 ;  /* 0x0000040000147882 */ /* 0x000fe20000000000 */
[----:B------:R-:W-:Y:S01]  /*0040*/  ULDC UR6, c[0x0][0xc] ;  /* 0x0000030000067ab9 */ /* 0x000fe20000000800 */
[----:B------:R-:W-:Y:S01]  /*0050*/  ULDC.64 UR32, c[0x0][0x250] ;  /* 0x0000940000207ab9 */ /* 0x000fe20000000a00 */
[----:B------:R-:W-:Y:S04]  /*0060*/  BSSY B0, `(.L_x_0) ;  /* 0x000001f000007945 */ /* 0x000fe80003800000 */
[----:B------:R-:W3:Y:S08]  /*0070*/  LDC R3, c[0x0][0x228] ;  /* 0x00008a00ff037b82 */ /* 0x000ef00000000800 */
[----:B------:R-:W4:Y:S08]  /*0080*/  LDC R10, c[0x0][0x230] ;  /* 0x00008c00ff0a7b82 */ /* 0x000f300000000800 */
[----:B------:R-:W-:Y:S01]  /*0090*/  S2UR UR23, SR_CTAID.Y ;  /* 0x00000000001779c3 */ /* 0x000fe20000002600 */
[----:B--2---:R-:W-:-:S03]  /*00a0*/  ULEA UR20, UR4, UR20, 0x18 ;  /* 0x0000001404147291 */ /* 0x004fc6000f8ec03f */
[----:B------:R-:W-:Y:S01]  /*00b0*/  ULDC UR4, c[0x0][0x10] ;  /* 0x0000040000047ab9 */ /* 0x000fe20000000800 */
[----:B-1----:R-:W-:-:S03]  /*00c0*/  LOP3.LUT R2, R0, 0xff, RZ, 0xc0, !PT ;  /* 0x000000ff00027812 */ /* 0x002fc600078ec0ff */
[----:B------:R-:W1:Y:S01]  /*00d0*/  S2UR UR5, SR_CTAID.Z ;  /* 0x00000000000579c3 */ /* 0x000e620000002700 */
[----:B---3--:R-:W-:Y:S01]  /*00e0*/  VIADD R3, R3, 0xffffffff ;  /* 0xffffffff03037836 */ /* 0x008fe20000000000 */
[C---:B------:R-:W-:Y:S02]  /*00f0*/  ISETP.GE.U32.AND P0, PT, R2.reuse, 0x20, PT ;  /* 0x000000200200780c */ /* 0x040fe40003f06070 */
[C---:B------:R-:W-:Y:S02]  /*0100*/  ISETP.NE.U32.AND P2, PT, R2.reuse, RZ, PT ;  /* 0x000000ff0200720c */ /* 0x040fe40003f45070 */
[----:B------:R-:W-:Y:S02]  /*0110*/  LEA R11, R2, UR20, 0x2 ;  /* 0x00000014020b7c11 */ /* 0x000fe4000f8e10ff */
[----:B------:R-:W2:Y:S01]  /*0120*/  S2UR UR34, SR_CTAID.X ;  /* 0x00000000002279c3 */ /* 0x000ea20000002500 */
[----:B----4-:R-:W-:-:S06]  /*0130*/  VIADD R8, R10, 0xffffffff ;  /* 0xffffffff0a087836 */ /* 0x010fcc0000000000 */
[----:B------:R3:W-:Y:S01]  /*0140*/  @!P0 STS [R11], RZ ;  /* 0x000000ff0b008388 */ /* 0x0007e20000000800 */
[----:B------:R-:W-:-:S03]  /*0150*/  NOP ;  /* 0x0000000000007918 */ /* 0x000fc60000000000 */
[----:B------:R3:W-:Y:S01]  /*0160*/  @!P2 STS [UR20+0x24], R3 ;  /* 0x00002403ff00a988 */ /* 0x0007e20008000814 */
[----:B-1----:R-:W-:-:S03]  /*0170*/  UIMAD UR4, UR5, UR4, UR23 ;  /* 0x00000004050472a4 */ /* 0x002fc6000f8e0217 */
[----:B------:R3:W-:Y:S01]  /*0180*/  @!P2 STS [UR20+0x20], R8 ;  /* 0x00002008ff00a988 */ /* 0x0007e20008000814 */
[----:B--2---:R-:W-:-:S04]  /*0190*/  UIMAD UR4, UR4, UR6, UR34 ;  /* 0x00000006040472a4 */ /* 0x004fc8000f8e0222 */
[----:B------:R-:W-:-:S03]  /*01a0*/  UIMAD UR5, UR4, 0x180, URZ ;  /* 0x00000180040578a4 */ /* 0x000fc6000f8e023f */
[----:B------:R-:W-:Y:S01]  /*01b0*/  UMOV UR4, URZ ;  /* 0x0000003f00047c82 */ /* 0x000fe20008000000 */
[----:B------:R-:W-:-:S04]  /*01c0*/  UIADD3 UR28, UP0, UR5, UR32, URZ ;  /* 0x00000020051c7290 */ /* 0x000fc8000ff1e03f */
[----:B------:R-:W-:Y:S01]  /*01d0*/  ULEA.HI.X.SX32 UR29, UR5, UR33, 0x1, UP0 ;  /* 0x00000021051d7291 */ /* 0x000fe200080f0e3f */
[----:B---3--:R-:W-:Y:S11]  /*01e0*/  @P2 BRA `(.L_x_1) ;  /* 0x0000000000182947 */ /* 0x008ff60003800000 */
[----:B------:R-:W1:Y:S01]  /*01f0*/  LDS R4, [UR20+0x8] ;  /* 0x00000814ff047984 */ /* 0x000e620008000800 */
[----:B------:R-:W2:Y:S01]  /*0200*/  LDC.64 R6, c[0x0][0x210] ;  /* 0x00008400ff067b82 */ /* 0x000ea20000000a00 */
[----:B------:R-:W-:Y:S02]  /*0210*/  IMAD.MOV.U32 R5, RZ, RZ, 0x70 ;  /* 0x00000070ff057424 */ /* 0x000fe400078e00ff */
[----:B--2---:R2:W-:Y:S03]  /*0220*/  STS.64 [UR20], R6 ;  /* 0x00000006ff007988 */ /* 0x0045e60008000a14 */
[----:B-1----:R-:W-:-:S05]  /*0230*/  LOP3.LUT R4, R4, 0x10, R5, 0xd8, !PT ;  /* 0x0000001004047812 */ /* 0x002fca00078ed805 */
[----:B------:R2:W-:Y:S02]  /*0240*/  STS [UR20+0x8], R4 ;  /* 0x00000804ff007988 */ /* 0x0005e40008000814 */
.L_x_1:
[----:B------:R-:W-:Y:S05]  /*0250*/  BSYNC B0 ;  /* 0x0000000000007941 */ /* 0x000fea0003800000 */
.L_x_0:
[----:B------:R-:W-:Y:S04]  /*0260*/  BSSY B0, `(.L_x_2) ;  /* 0x000000a000007945 */ /* 0x000fe80003800000 */
[----:B------:R-:W-:Y:S05]  /*0270*/  @P2 BRA `(.L_x_3) ;  /* 0x0000000000202947 */ /* 0x000fea0003800000 */
[----:B--2---:R-:W1:Y:S01]  /*0280*/  LDS R4, [UR20+0x34] ;  /* 0x00003414ff047984 */ /* 0x004e620008000800 */
[----:B------:R-:W-:Y:S02]  /*0290*/  IMAD.MOV.U32 R5, RZ, RZ, 0x3f000000 ;  /* 0x3f000000ff057424 */ /* 0x000fe400078e00ff */
[----:B------:R-:W-:Y:S01]  /*02a0*/  @!P2 IMAD.MOV.U32 R6, RZ, RZ, 0xff ;  /* 0x000000ffff06a424 */ /* 0x000fe200078e00ff */
[----:B------:R-:W2:Y:S02]  /*02b0*/  @!P2 LDS R7, [UR20+0x38] ;  /* 0x00003814ff07a984 */ /* 0x000ea40008000800 */
[----:B-1----:R-:W-:Y:S02]  /*02c0*/  LOP3.LUT R4, R4, 0xff000000, R5, 0xb8, !PT ;  /* 0xff00000004047812 */ /* 0x002fe400078eb805 */
[----:B--2---:R-:W-:-:S03]  /*02d0*/  @!P2 LOP3.LUT R5, R7, 0xff, R6, 0xb8, !PT ;  /* 0x000000ff0705a812 */ /* 0x004fc600078eb806 */
[----:B------:R1:W-:Y:S04]  /*02e0*/  STS [UR20+0x34], R4 ;  /* 0x00003404ff007988 */ /* 0x0003e80008000814 */
[----:B------:R1:W-:Y:S02]  /*02f0*/  @!P2 STS [UR20+0x38], R5 ;  /* 0x00003805ff00a988 */ /* 0x0003e40008000814 */
.L_x_3:
[----:B------:R-:W-:Y:S05]  /*0300*/  BSYNC B0 ;  /* 0x0000000000007941 */ /* 0x000fea0003800000 */
.L_x_2:
[----:B------:R-:W-:Y:S04]  /*0310*/  BSSY B0, `(.L_x_4) ;  /* 0x000000e000007945 */ /* 0x000fe80003800000 */
[----:B------:R-:W-:Y:S05]  /*0320*/  @P2 BRA `(.L_x_5) ;  /* 0x0000000000302947 */ /* 0x000fea0003800000 */
[----:B-1----:R-:W1:Y:S01]  /*0330*/  LDS R5, [UR20+0x34] ;  /* 0x00003414ff057984 */ /* 0x002e620008000800 */
[----:B--2---:R-:W2:Y:S03]  /*0340*/  LDC.64 R6, c[0x0][0x238] ;  /* 0x00008e00ff067b82 */ /* 0x004ea60000000a00 */
[----:B------:R-:W3:Y:S01]  /*0350*/  LDS R4, [UR20+0x1c] ;  /* 0x00001c14ff047984 */ /* 0x000ee20008000800 */
[C---:B--2---:R-:W-:Y:S01]  /*0360*/  SHF.L.U64.HI R7, R6.reuse, 0x1, R7 ;  /* 0x0000000106077819 */ /* 0x044fe20000010207 */
[----:B------:R-:W-:-:S03]  /*0370*/  IMAD.SHL.U32 R6, R6, 0x2, RZ ;  /* 0x0000000206067824 */ /* 0x000fc600078e00ff */
[--C-:B------:R-:W-:Y:S02]  /*0380*/  SHF.R.U32.HI R9, RZ, 0x4, R7.reuse ;  /* 0x00000004ff097819 */ /* 0x100fe40000011607 */
[----:B------:R-:W-:-:S05]  /*0390*/  SHF.R.U64 R6, R6, 0x4, R7 ;  /* 0x0000000406067819 */ /* 0x000fca0000001207 */
[----:B------:R4:W-:Y:S01]  /*03a0*/  STS [UR20+0xc], R6 ;  /* 0x00000c06ff007988 */ /* 0x0009e20008000814 */
[----:B-1----:R-:W-:Y:S02]  /*03b0*/  LOP3.LUT R5, R5, 0x7, RZ, 0xb8, !PT ;  /* 0x0000000705057812 */ /* 0x002fe400078eb8ff */
[----:B---3--:R-:W-:-:S03]  /*03c0*/  LOP3.LUT R4, R4, 0xf, R9, 0xb8, !PT ;  /* 0x0000000f04047812 */ /* 0x008fc600078eb809 */
[----:B------:R4:W-:Y:S04]  /*03d0*/  STS [UR20+0x34], R5 ;  /* 0x00003405ff007988 */ /* 0x0009e80008000814 */
[----:B------:R4:W-:Y:S02]  /*03e0*/  STS [UR20+0x1c], R4 ;  /* 0x00001c04ff007988 */ /* 0x0009e40008000814 */
.L_x_5:
[----:B------:R-:W-:Y:S05]  /*03f0*/  BSYNC B0 ;  /* 0x0000000000007941 */ /* 0x000fea0003800000 */
.L_x_4:
[----:B------:R-:W-:Y:S04]  /*0400*/  BSSY B1, `(.L_x_6) ;  /* 0x000001a000017945 */ /* 0x000fe80003800000 */
[----:B------:R-:W-:Y:S04]  /*0410*/  BSSY B0, `(.L_x_7) ;  /* 0x0000015000007945 */ /* 0x000fe80003800000 */
[----:B------:R-:W-:Y:S05]  /*0420*/  @P2 BRA `(.L_x_8) ;  /* 0x0000000000202947 */ /* 0x000fea0003800000 */
[----:B-12-4-:R-:W1:Y:S02]  /*0430*/  LDS R4, [UR20+0x34] ;  /* 0x00003414ff047984 */ /* 0x016e640008000800 */
[----:B-1----:R-:W-:-:S05]  /*0440*/  LOP3.LUT R4, R4, 0x38, RZ, 0xb8, !PT ;  /* 0x0000003804047812 */ /* 0x002fca00078eb8ff */
[----:B------:R1:W-:Y:S01]  /*0450*/  STS [UR20+0x34], R4 ;  /* 0x00003404ff007988 */ /* 0x0003e20008000814 */
[----:B------:R-:W-:Y:S05]  /*0460*/  @P2 BRA `(.L_x_9) ;  /* 0x0000000000202947 */ /* 0x000fea0003800000 */
[----:B-1----:R-:W1:Y:S01]  /*0470*/  LDS R4, [UR20+0x8] ;  /* 0x00000814ff047984 */ /* 0x002e620008000800 */
[----:B------:R-:W-:-:S05]  /*0480*/  IMAD.MOV.U32 R5, RZ, RZ, 0x780 ;  /* 0x00000780ff057424 */ /* 0x000fca00078e00ff */
[----:B-1----:R-:W-:-:S05]  /*0490*/  LOP3.LUT R4, R4, 0x500, R5, 0xd8, !PT ;  /* 0x0000050004047812 */ /* 0x002fca00078ed805 */
[----:B------:R3:W-:Y:S02]  /*04a0*/  STS [UR20+0x8], R4 ;  /* 0x00000804ff007988 */ /* 0x0007e40008000814 */
.L_x_8:
[----:B------:R-:W-:Y:S05]  /*04b0*/  @P2 BRA `(.L_x_10) ;  /* 0x0000000000282947 */ /* 0x000fea0003800000 */
[----:B-1234-:R-:W1:Y:S02]  /*04c0*/  LDS R4, [UR20+0x8] ;  /* 0x00000814ff047984 */ /* 0x01ee640008000800 */
[----:B-1----:R-:W-:-:S05]  /*04d0*/  LOP3.LUT R4, R4, 0x1800, RZ, 0xb8, !PT ;  /* 0x0000180004047812 */ /* 0x002fca00078eb8ff */
[----:B------:R2:W-:Y:S02]  /*04e0*/  STS [UR20+0x8], R4 ;  /* 0x00000804ff007988 */ /* 0x0005e40008000814 */
.L_x_9:
[----:B------:R-:W-:Y:S05]  /*04f0*/  @P2 BREAK B0 ;  /* 0x0000000000002942 */ /* 0x000fea0003800000 */
[----:B------:R-:W-:Y:S05]  /*0500*/  @P2 BRA `(.L_x_11) ;  /* 0x0000000000242947 */ /* 0x000fea0003800000 */
[----:B------:R-:W3:Y:S01]  /*0510*/  LDS R5, [UR20+0x8] ;  /* 0x00000814ff057984 */ /* 0x000ee20008000800 */
[----:B-12---:R-:W-:-:S05]  /*0520*/  IMAD.MOV.U32 R4, RZ, RZ, 0x6000 ;  /* 0x00006000ff047424 */ /* 0x006fca00078e00ff */
[----:B---3--:R-:W-:-:S04]  /*0530*/  LOP3.LUT R4, R5, 0x6000, R4, 0xd8, !PT ;  /* 0x0000600005047812 */ /* 0x008fc800078ed804 */
[----:B------:R-:W-:-:S05]  /*0540*/  LOP3.LUT R4, R4, 0x400000, RZ, 0xb8, !PT ;  /* 0x0040000004047812 */ /* 0x000fca00078eb8ff */
[----:B------:R5:W-:Y:S02]  /*0550*/  STS [UR20+0x8], R4 ;  /* 0x00000804ff007988 */ /* 0x000be40008000814 */
.L_x_10:
[----:B------:R-:W-:Y:S05]  /*0560*/  BSYNC B0 ;  /* 0x0000000000007941 */ /* 0x000fea0003800000 */
.L_x_7:
[----:B-12345:R-:W1:Y:S02]  /*0570*/  @!P2 LDS R4, [UR20+0x8] ;  /* 0x00000814ff04a984 */ /* 0x03ee640008000800 */
[----:B-1----:R-:W-:-:S05]  /*0580*/  @!P2 LOP3.LUT R4, R4, 0x8000, RZ, 0xb8, !PT ;  /* 0x000080000404a812 */ /* 0x002fca00078eb8ff */
[----:B------:R3:W-:Y:S02]  /*0590*/  @!P2 STS [UR20+0x8], R4 ;  /* 0x00000804ff00a988 */ /* 0x0007e40008000814 */
.L_x_11:
[----:B------:R-:W-:Y:S05]  /*05a0*/  BSYNC B1 ;  /* 0x0000000000017941 */ /* 0x000fea0003800000 */
.L_x_6:
[----:B------:R-:W-:Y:S05]  /*05b0*/  WARPSYNC.ALL ;  /* 0x0000000000007948 */ /* 0x000fea0003800000 */
[----:B------:R-:W-:Y:S05]  /*05c0*/  @P0 BRA `(.L_x_12) ;  /* 0x0000000000280947 */ /* 0x000fea0003800000 */
[----:B-123--:R-:W1:Y:S01]  /*05d0*/  S2R R4, SR_LANEID ;  /* 0x0000000000047919 */ /* 0x00ee620000000000 */
[----:B------:R-:W-:Y:S05]  /*05e0*/  WARPSYNC.ALL ;  /* 0x0000000000007948 */ /* 0x000fea0003800000 */
[----:B-1----:R-:W-:-:S05]  /*05f0*/  IMAD.SHL.U32 R6, R4, 0x4, RZ ;  /* 0x0000000404067824 */ /* 0x002fca00078e00ff */
[----:B------:R-:W1:Y:S01]  /*0600*/  LDS R7, [R6+UR20] ;  /* 0x0000001406077984 */ /* 0x000e620008000800 */
[----:B------:R-:W-:-:S05]  /*0610*/  IADD3 R4, P1, R6, UR28, RZ ;  /* 0x0000001c06047c10 */ /* 0x000fca000ff3e0ff */
[----:B------:R-:W-:-:S05]  /*0620*/  IMAD.X R5, RZ, RZ, UR29, P1 ;  /* 0x0000001dff057e24 */ /* 0x000fca00088e06ff */
[----:B-1----:R4:W5:Y:S01]  /*0630*/  ATOMG.E.EXCH.STRONG.GPU PT, RZ, [R4], R7 ;  /* 0x0000000704ff73a8 */ /* 0x00296200041ee100 */
[----:B------:R-:W-:-:S04]  /*0640*/  DEPBAR {5,4,3,2,1,0} ;  /* 0x0000003f0000791a */ /* 0x000fc80000000000 */
[----:B------:R4:W-:Y:S01]  /*0650*/  UTMACCTL.IV [UR28] ;  /* 0x000000001c0079b9 */ /* 0x0009e20008000000 */
[----:B------:R-:W-:Y:S01]  /*0660*/  NOP ;  /* 0x0000000000007918 */ /* 0x000fe20000000000 */
.L_x_12:
[----:B------:R-:W-:Y:S05]  /*0670*/  @P0 BRA `(.L_x_13) ;  /* 0x00000000000c0947 */ /* 0x000fea0003800000 */
[----:B------:R0:W-:Y:S01]  /*0680*/  UTMACMDFLUSH ;  /* 0x00000000000079b7 */ /* 0x0001e20000000000 */
[----:B------:R-:W-:Y:S05]  /*0690*/  @P0 BRA `(.L_x_13) ;  /* 0x0000000000040947 */ /* 0x000fea0003800000 */
[----:B------:R-:W-:-:S04]  /*06a0*/  DEPBAR.LE SB0, 0x0 ;  /* 0x000080000000791a */ /* 0x000fc80000000000 */
.L_x_13:
[----:B------:R-:W-:Y:S05]  /*06b0*/  WARPSYNC.ALL ;  /* 0x0000000000007948 */ /* 0x000fea0003800000 */
[----:B-----5:R-:W-:Y:S06]  /*06c0*/  BAR.SYNC.DEFER_BLOCKING 0x0 ;  /* 0x0000000000007b1d */ /* 0x020fec0000010000 */
[----:B------:R-:W-:Y:S02]  /*06d0*/  BSSY B1, `(.L_x_14) ;  /* 0x000000b000017945 */ /* 0x000fe40003800000 */
[----:B------:R-:W-:Y:S06]  /*06e0*/  BAR.SYNC.DEFER_BLOCKING 0x0 ;  /* 0x0000000000007b1d */ /* 0x000fec0000010000 */
[----:B------:R5:W-:Y:S01]  /*06f0*/  @!P0 STS [R11], RZ ;  /* 0x000000ff0b008388 */ /* 0x000be20000000800 */
[----:B------:R-:W-:Y:S01]  /*0700*/  NOP ;  /* 0x0000000000007918 */ /* 0x000fe20000000000 */
[----:B------:R-:W-:Y:S05]  /*0710*/  @P2 BRA `(.L_x_15) ;  /* 0x0000000000182947 */ /* 0x000fea0003800000 */
[----:B-1234-:R-:W1:Y:S01]  /*0720*/  LDS R4, [UR20+0x8] ;  /* 0x00000814ff047984 */ /* 0x01ee620008000800 */
[----:B------:R-:W2:Y:S01]  /*0730*/  LDC.64 R6, c[0x0][0x218] ;  /* 0x00008600ff067b82 */ /* 0x000ea20000000a00 */
[----:B------:R-:W-:Y:S02]  /*0740*/  IMAD.MOV.U32 R5, RZ, RZ, 0x70 ;  /* 0x00000070ff057424 */ /* 0x000fe400078e00ff */
[----:B--2---:R2:W-:Y:S03]  /*0750*/  STS.64 [UR20], R6 ;  /* 0x00000006ff007988 */ /* 0x0045e60008000a14 */
[----:B-1----:R-:W-:-:S05]  /*0760*/  LOP3.LUT R4, R4, 0x10, R5, 0xd8, !PT ;  /* 0x0000001004047812 */ /* 0x002fca00078ed805 */
[----:B------:R2:W-:Y:S02]  /*0770*/  STS [UR20+0x8], R4 ;  /* 0x00000804ff007988 */ /* 0x0005e40008000814 */
.L_x_15:
[----:B----4-:R-:W-:Y:S05]  /*0780*/  BSYNC B1 ;  /* 0x0000000000017941 */ /* 0x010fea0003800000 */
.L_x_14:
[----:B------:R-:W-:Y:S04]  /*0790*/  BSSY B2, `(.L_x_16) ;  /* 0x000000f000027945 */ /* 0x000fe80003800000 */
[----:B------:R-:W-:Y:S04]  /*07a0*/  BSSY B1, `(.L_x_17) ;  /* 0x000000c000017945 */ /* 0x000fe80003800000 */
[----:B------:R-:W-:Y:S05]  /*07b0*/  @P2 BRA `(.L_x_18) ;  /* 0x0000000000282947 */ /* 0x000fea0003800000 */
[----:B-123--:R-:W1:Y:S01]  /*07c0*/  LDS R4, [UR20+0x34] ;  /* 0x00003414ff047984 */ /* 0x00ee620008000800 */
[----:B------:R-:W-:Y:S01]  /*07d0*/  IMAD.MOV.U32 R5, RZ, RZ, 0x3f000000 ;  /* 0x3f000000ff057424 */ /* 0x000fe200078e00ff */
[----:B------:R-:W-:Y:S05]  /*07e0*/  @P2 BREAK B1 ;  /* 0x0000000000012942 */ /* 0x000fea0003800000 */
[----:B-1----:R-:W-:-:S05]  /*07f0*/  LOP3.LUT R4, R4, 0xff000000, R5, 0xb8, !PT ;  /* 0xff00000004047812 */ /* 0x002fca00078eb805 */
[----:B------:R1:W-:Y:S01]  /*0800*/  STS [UR20+0x34], R4 ;  /* 0x00003404ff007988 */ /* 0x0003e20008000814 */
[----:B------:R-:W-:Y:S05]  /*0810*/  @P2 BRA `(.L_x_19) ;  /* 0x0000000000182947 */ /* 0x000fea0003800000 */
[----:B------:R-:W2:Y:S01]  /*0820*/  LDS R5, [UR20+0x38] ;  /* 0x00003814ff057984 */ /* 0x000ea20008000800 */
[----:B-1----:R-:W-:-:S05]  /*0830*/  IMAD.MOV.U32 R4, RZ, RZ, 0x3f ;  /* 0x0000003fff047424 */ /* 0x002fca00078e00ff */
[----:B--2---:R-:W-:-:S05]  /*0840*/  LOP3.LUT R4, R5, 0xff, R4, 0xb8, !PT ;  /* 0x000000ff05047812 */ /* 0x004fca00078eb804 */
[----:B------:R4:W-:Y:S02]  /*0850*/  STS [UR20+0x38], R4 ;  /* 0x00003804ff007988 */ /* 0x0009e40008000814 */
.L_x_18:
[----:B------:R-:W-:Y:S05]  /*0860*/  BSYNC B1 ;  /* 0x0000000000017941 */ /* 0x000fea0003800000 */
.L_x_17:
[----:B------:R1:W-:Y:S02]  /*0870*/  @!P2 STS [UR20+0x20], R8 ;  /* 0x00002008ff00a988 */ /* 0x0003e40008000814 */
.L_x_19:
[----:B------:R-:W-:Y:S05]  /*0880*/  BSYNC B2 ;  /* 0x0000000000027941 */ /* 0x000fea0003800000 */
.L_x_16:
[----:B------:R-:W-:Y:S05]  /*0890*/  WARPSYNC.ALL ;  /* 0x0000000000007948 */ /* 0x000fea0003800000 */
[----:B--2---:R-:W2:Y:S01]  /*08a0*/  LDC R6, c[0x0][0x22c] ;  /* 0x00008b00ff067b82 */ /* 0x004ea20000000800 */
[----:B------:R-:W-:Y:S01]  /*08b0*/  BSSY B2, `(.L_x_20) ;  /* 0x0000010000027945 */ /* 0x000fe20003800000 */
[----:B--2---:R-:W-:-:S05]  /*08c0*/  VIADD R6, R6, 0xffffffff ;  /* 0xffffffff06067836 */ /* 0x004fca0000000000 */
[----:B------:R2:W-:Y:S01]  /*08d0*/  @!P2 STS [UR20+0x24], R6 ;  /* 0x00002406ff00a988 */ /* 0x0005e20008000814 */
[----:B------:R-:W-:Y:S05]  /*08e0*/  @P2 BRA `(.L_x_21) ;  /* 0x0000000000302947 */ /* 0x000fea0003800000 */
[----:B------:R-:W2:Y:S01]  /*08f0*/  LDS R5, [UR20+0x34] ;  /* 0x00003414ff057984 */ /* 0x000ea20008000800 */
[----:B------:R-:W2:Y:S03]  /*0900*/  LDC.64 R12, c[0x0][0x240] ;  /* 0x00009000ff0c7b82 */ /* 0x000ea60000000a00 */
[----:B-1-34-:R-:W1:Y:S01]  /*0910*/  LDS R4, [UR20+0x1c] ;  /* 0x00001c14ff047984 */ /* 0x01ae620008000800 */
[C---:B--2---:R-:W-:Y:S01]  /*0920*/  SHF.L.U64.HI R8, R12.reuse, 0x1, R13 ;  /* 0x000000010c087819 */ /* 0x044fe2000001020d */
[----:B------:R-:W-:-:S03]  /*0930*/  IMAD.SHL.U32 R7, R12, 0x2, RZ ;  /* 0x000000020c077824 */ /* 0x000fc600078e00ff */
[--C-:B------:R-:W-:Y:S02]  /*0940*/  SHF.R.U32.HI R9, RZ, 0x4, R8.reuse ;  /* 0x00000004ff097819 */ /* 0x100fe40000011608 */
[----:B------:R-:W-:-:S05]  /*0950*/  SHF.R.U64 R7, R7, 0x4, R8 ;  /* 0x0000000407077819 */ /* 0x000fca0000001208 */
[----:B------:R2:W-:Y:S01]  /*0960*/  STS [UR20+0xc], R7 ;  /* 0x00000c07ff007988 */ /* 0x0005e20008000814 */
[----:B------:R-:W-:Y:S02]  /*0970*/  LOP3.LUT R5, R5, 0x7, RZ, 0xb8, !PT ;  /* 0x0000000705057812 */ /* 0x000fe400078eb8ff */
[----:B-1----:R-:W-:-:S03]  /*0980*/  LOP3.LUT R4, R4, 0xf, R9, 0xb8, !PT ;  /* 0x0000000f04047812 */ /* 0x002fc600078eb809 */
[----:B------:R2:W-:Y:S04]  /*0990*/  STS [UR20+0x34], R5 ;  /* 0x00003405ff007988 */ /* 0x0005e80008000814 */
[----:B------:R2:W-:Y:S02]  /*09a0*/  STS [UR20+0x1c], R4 ;  /* 0x00001c04ff007988 */ /* 0x0005e40008000814 */
.L_x_21:
[----:B------:R-:W-:Y:S05]  /*09b0*/  BSYNC B2 ;  /* 0x0000000000027941 */ /* 0x000fea0003800000 */
.L_x_20:
[----:B------:R-:W-:Y:S04]  /*09c0*/  BSSY B3, `(.L_x_22) ;  /* 0x000001a000037945 */ /* 0x000fe80003800000 */
[----:B------:R-:W-:Y:S04]  /*09d0*/  BSSY B2, `(.L_x_23) ;  /* 0x0000015000027945 */ /* 0x000fe80003800000 */
[----:B------:R-:W-:Y:S05]  /*09e0*/  @P2 BRA `(.L_x_24) ;  /* 0x0000000000202947 */ /* 0x000fea0003800000 */
[----:B-1234-:R-:W1:Y:S02]  /*09f0*/  LDS R4, [UR20+0x34] ;  /* 0x00003414ff047984 */ /* 0x01ee640008000800 */
[----:B-1----:R-:W-:-:S05]  /*0a00*/  LOP3.LUT R4, R4, 0x38, RZ, 0xb8, !PT ;  /* 0x0000003804047812 */ /* 0x002fca00078eb8ff */
[----:B------:R1:W-:Y:S01]  /*0a10*/  STS [UR20+0x34], R4 ;  /* 0x00003404ff007988 */ /* 0x0003e20008000814 */
[----:B------:R-:W-:Y:S05]  /*0a20*/  @P2 BRA `(.L_x_25) ;  /* 0x0000000000202947 */ /* 0x000fea0003800000 */
[----:B-1----:R-:W1:Y:S01]  /*0a30*/  LDS R4, [UR20+0x8] ;  /* 0x00000814ff047984 */ /* 0x002e620008000800 */
[----:B------:R-:W-:-:S05]  /*0a40*/  IMAD.MOV.U32 R5, RZ, RZ, 0x780 ;  /* 0x00000780ff057424 */ /* 0x000fca00078e00ff */
[----:B-1----:R-:W-:-:S05]  /*0a50*/  LOP3.LUT R4, R4, 0x500, R5, 0xd8, !PT ;  /* 0x0000050004047812 */ /* 0x002fca00078ed805 */
[----:B------:R1:W-:Y:S02]  /*0a60*/  STS [UR20+0x8], R4 ;  /* 0x00000804ff007988 */ /* 0x0003e40008000814 */
.L_x_24:
[----:B------:R-:W-:Y:S05]  /*0a70*/  @P2 BRA `(.L_x_26) ;  /* 0x0000000000282947 */ /* 0x000fea0003800000 */
[----:B-1234-:R-:W1:Y:S02]  /*0a80*/  LDS R4, [UR20+0x8] ;  /* 0x00000814ff047984 */ /* 0x01ee640008000800 */
[----:B-1----:R-:W-:-:S05]  /*0a90*/  LOP3.LUT R4, R4, 0x1800, RZ, 0xb8, !PT ;  /* 0x0000180004047812 */ /* 0x002fca00078eb8ff */
[----:B------:R2:W-:Y:S02]  /*0aa0*/  STS [UR20+0x8], R4 ;  /* 0x00000804ff007988 */ /* 0x0005e40008000814 */
.L_x_25:
[----:B------:R-:W-:Y:S05]  /*0ab0*/  @P2 BREAK B2 ;  /* 0x0000000000022942 */ /* 0x000fea0003800000 */
[----:B------:R-:W-:Y:S05]  /*0ac0*/  @P2 BRA `(.L_x_27) ;  /* 0x0000000000242947 */ /* 0x000fea0003800000 */
[----:B-12---:R-:W1:Y:S01]  /*0ad0*/  LDS R4, [UR20+0x8] ;  /* 0x00000814ff047984 */ /* 0x006e620008000800 */
[----:B------:R-:W-:-:S05]  /*0ae0*/  IMAD.MOV.U32 R5, RZ, RZ, 0x6000 ;  /* 0x00006000ff057424 */ /* 0x000fca00078e00ff */
[----:B-1----:R-:W-:-:S04]  /*0af0*/  LOP3.LUT R4, R4, 0x6000, R5, 0xd8, !PT ;  /* 0x0000600004047812 */ /* 0x002fc800078ed805 */
[----:B------:R-:W-:-:S05]  /*0b00*/  LOP3.LUT R4, R4, 0x400000, RZ, 0xb8, !PT ;  /* 0x0040000004047812 */ /* 0x000fca00078eb8ff */
[----:B------:R1:W-:Y:S02]  /*0b10*/  STS [UR20+0x8], R4 ;  /* 0x00000804ff007988 */ /* 0x0003e40008000814 */
.L_x_26:
[----:B------:R-:W-:Y:S05]  /*0b20*/  BSYNC B2 ;  /* 0x0000000000027941 */ /* 0x000fea0003800000 */
.L_x_23:
[----:B-1234-:R-:W1:Y:S02]  /*0b30*/  @!P2 LDS R4, [UR20+0x8] ;  /* 0x00000814ff04a984 */ /* 0x01ee640008000800 */
[----:B-1----:R-:W-:-:S05]  /*0b40*/  @!P2 LOP3.LUT R4, R4, 0x8000, RZ, 0xb8, !PT ;  /* 0x000080000404a812 */ /* 0x002fca00078eb8ff */
[----:B------:R3:W-:Y:S02]  /*0b50*/  @!P2 STS [UR20+0x8], R4 ;  /* 0x00000804ff00a988 */ /* 0x0007e40008000814 */
.L_x_27:
[----:B------:R-:W-:Y:S05]  /*0b60*/  BSYNC B3 ;  /* 0x0000000000037941 */ /* 0x000fea0003800000 */
.L_x_22:
[----:B------:R-:W-:Y:S05]  /*0b70*/  WARPSYNC.ALL ;  /* 0x0000000000007948 */ /* 0x000fea0003800000 */
[----:B------:R-:W-:-:S04]  /*0b80*/  UIADD3 UR31, UR5, 0x80, URZ ;  /* 0x00000080051f7890 */ /* 0x000fc8000fffe03f */
[----:B------:R-:W-:-:S04]  /*0b90*/  UIADD3 UR30, UP0, UR31, UR32, URZ ;  /* 0x000000201f1e7290 */ /* 0x000fc8000ff1e03f */
[----:B------:R-:W-:Y:S01]  /*0ba0*/  ULEA.HI.X.SX32 UR31, UR31, UR33, 0x1, UP0 ;  /* 0x000000211f1f7291 */ /* 0x000fe200080f0e3f */
[----:B------:R-:W-:Y:S11]  /*0bb0*/  @P0 BRA `(.L_x_28) ;  /* 0x0000000000280947 */ /* 0x000ff60003800000 */
[----:B-123--:R-:W1:Y:S01]  /*0bc0*/  S2R R4, SR_LANEID ;  /* 0x0000000000047919 */ /* 0x00ee620000000000 */
[----:B------:R-:W-:Y:S05]  /*0bd0*/  WARPSYNC.ALL ;  /* 0x0000000000007948 */ /* 0x000fea0003800000 */
[----:B-1----:R-:W-:-:S05]  /*0be0*/  IMAD.SHL.U32 R8, R4, 0x4, RZ ;  /* 0x0000000404087824 */ /* 0x002fca00078e00ff */
[----:B------:R-:W1:Y:S01]  /*0bf0*/  LDS R7, [R8+UR20] ;  /* 0x0000001408077984 */ /* 0x000e620008000800 */
[----:B------:R-:W-:-:S05]  /*0c00*/  IADD3 R4, P1, R8, UR30, RZ ;  /* 0x0000001e08047c10 */ /* 0x000fca000ff3e0ff */
[----:B------:R-:W-:-:S05]  /*0c10*/  IMAD.X R5, RZ, RZ, UR31, P1 ;  /* 0x0000001fff057e24 */ /* 0x000fca00088e06ff */
[----:B-1----:R4:W2:Y:S01]  /*0c20*/  ATOMG.E.EXCH.STRONG.GPU PT, RZ, [R4], R7 ;  /* 0x0000000704ff73a8 */ /* 0x0028a200041ee100 */
[----:B------:R-:W-:-:S04]  /*0c30*/  DEPBAR {5,4,3,2,1,0} ;  /* 0x0000003f0000791a */ /* 0x000fc80000000000 */
[----:B------:R4:W-:Y:S01]  /*0c40*/  UTMACCTL.IV [UR30] ;  /* 0x000000001e0079b9 */ /* 0x0009e20008000000 */
[----:B------:R-:W-:Y:S01]  /*0c50*/  NOP ;  /* 0x0000000000007918 */ /* 0x000fe20000000000 */
.L_x_28:
[----:B------:R-:W-:Y:S05]  /*0c60*/  @P0 BRA `(.L_x_29) ;  /* 0x00000000000c0947 */ /* 0x000fea0003800000 */
[----:B------:R0:W-:Y:S01]  /*0c70*/  UTMACMDFLUSH ;  /* 0x00000000000079b7 */ /* 0x0001e20000000000 */
[----:B------:R-:W-:Y:S05]  /*0c80*/  @P0 BRA `(.L_x_29) ;  /* 0x0000000000040947 */ /* 0x000fea0003800000 */
[----:B------:R-:W-:-:S04]  /*0c90*/  DEPBAR.LE SB0, 0x0 ;  /* 0x000080000000791a */ /* 0x000fc80000000000 */
.L_x_29:
[----:B------:R-:W-:Y:S05]  /*0ca0*/  WARPSYNC.ALL ;  /* 0x0000000000007948 */ /* 0x000fea0003800000 */
[----:B--2---:R-:W-:Y:S06]  /*0cb0*/  BAR.SYNC.DEFER_BLOCKING 0x0 ;  /* 0x0000000000007b1d */ /* 0x004fec0000010000 */
[----:B------:R-:W-:Y:S02]  /*0cc0*/  BSSY B3, `(.L_x_30) ;  /* 0x000000b000037945 */ /* 0x000fe40003800000 */
[----:B------:R-:W-:Y:S06]  /*0cd0*/  BAR.SYNC.DEFER_BLOCKING 0x0 ;  /* 0x0000000000007b1d */ /* 0x000fec0000010000 */
[----:B------:R2:W-:Y:S01]  /*0ce0*/  @!P0 STS [R11], RZ ;  /* 0x000000ff0b008388 */ /* 0x0005e20000000800 */
[----:B------:R-:W-:Y:S01]  /*0cf0*/  NOP ;  /* 0x0000000000007918 */ /* 0x000fe20000000000 */
[----:B------:R-:W-:Y:S05]  /*0d00*/  @P2 BRA `(.L_x_31) ;  /* 0x0000000000182947 */ /* 0x000fea0003800000 */
[----:B-1-34-:R-:W1:Y:S01]  /*0d10*/  LDS R4, [UR20+0x8] ;  /* 0x00000814ff047984 */ /* 0x01ae620008000800 */
[----:B------:R-:W3:Y:S01]  /*0d20*/  LDC.64 R8, c[0x0][0x220] ;  /* 0x00008800ff087b82 */ /* 0x000ee20000000a00 */
[----:B------:R-:W-:Y:S02]  /*0d30*/  IMAD.MOV.U32 R5, RZ, RZ, 0x70 ;  /* 0x00000070ff057424 */ /* 0x000fe400078e00ff */
[----:B---3--:R3:W-:Y:S03]  /*0d40*/  STS.64 [UR20], R8 ;  /* 0x00000008ff007988 */ /* 0x0087e60008000a14 */
[----:B-1----:R-:W-:-:S05]  /*0d50*/  LOP3.LUT R4, R4, 0x10, R5, 0xd8, !PT ;  /* 0x0000001004047812 */ /* 0x002fca00078ed805 */
[----:B------:R3:W-:Y:S02]  /*0d60*/  STS [UR20+0x8], R4 ;  /* 0x00000804ff007988 */ /* 0x0007e40008000814 */
.L_x_31:
[----:B----4-:R-:W-:Y:S05]  /*0d70*/  BSYNC B3 ;  /* 0x0000000000037941 */ /* 0x010fea0003800000 */
.L_x_30:
[----:B------:R-:W-:Y:S04]  /*0d80*/  BSSY B4, `(.L_x_32) ;  /* 0x0000011000047945 */ /* 0x000fe80003800000 */
[----:B------:R-:W-:Y:S04]  /*0d90*/  BSSY B3, `(.L_x_33) ;  /* 0x000000e000037945 */ /* 0x000fe80003800000 */
[----:B------:R-:W-:Y:S05]  /*0da0*/  @P2 BRA `(.L_x_34) ;  /* 0x0000000000242947 */ /* 0x000fea0003800000 */
[----:B-1-3--:R-:W1:Y:S01]  /*0db0*/  LDS R4, [UR20+0x34] ;  /* 0x00003414ff047984 */ /* 0x00ae620008000800 */
[----:B------:R-:W-:-:S05]  /*0dc0*/  IMAD.MOV.U32 R5, RZ, RZ, 0x3f000000 ;  /* 0x3f000000ff057424 */ /* 0x000fca00078e00ff */
[----:B-1----:R-:W-:-:S05]  /*0dd0*/  LOP3.LUT R4, R4, 0xff000000, R5, 0xb8, !PT ;  /* 0xff00000004047812 */ /* 0x002fca00078eb805 */
[----:B------:R1:W-:Y:S01]  /*0de0*/  STS [UR20+0x34], R4 ;  /* 0x00003404ff007988 */ /* 0x0003e20008000814 */
[----:B------:R-:W-:Y:S05]  /*0df0*/  @P2 BRA `(.L_x_35) ;  /* 0x00000000001c2947 */ /* 0x000fea0003800000 */
[----:B-1----:R-:W1:Y:S01]  /*0e00*/  LDS R4, [UR20+0x38] ;  /* 0x00003814ff047984 */ /* 0x002e620008000800 */
[----:B------:R-:W-:-:S05]  /*0e10*/  IMAD.MOV.U32 R5, RZ, RZ, 0xff ;  /* 0x000000ffff057424 */ /* 0x000fca00078e00ff */
[----:B-1----:R-:W-:-:S05]  /*0e20*/  LOP3.LUT R4, R4, 0xff, R5, 0xb8, !PT ;  /* 0x000000ff04047812 */ /* 0x002fca00078eb805 */
[----:B------:R4:W-:Y:S02]  /*0e30*/  STS [UR20+0x38], R4 ;  /* 0x00003804ff007988 */ /* 0x0009e40008000814 */
.L_x_34:
[----:B------:R-:W-:Y:S05]  /*0e40*/  @P2 BREAK B3 ;  /* 0x0000000000032942 */ /* 0x000fea0003800000 */
[----:B------:R-:W-:Y:S05]  /*0e50*/  @P2 BRA `(.L_x_36) ;  /* 0x00000000000c2947 */ /* 0x000fea0003800000 */
[----:B------:R1:W-:Y:S02]  /*0e60*/  STS [UR20+0x20], R6 ;  /* 0x00002006ff007988 */ /* 0x0003e40008000814 */
.L_x_35:
[----:B------:R-:W-:Y:S05]  /*0e70*/  BSYNC B3 ;  /* 0x0000000000037941 */ /* 0x000fea0003800000 */
.L_x_33:
[----:B------:R1:W-:Y:S02]  /*0e80*/  @!P2 STS [UR20+0x24], R3 ;  /* 0x00002403ff00a988 */ /* 0x0003e40008000814 */
.L_x_36:
[----:B------:R-:W-:Y:S05]  /*0e90*/  BSYNC B4 ;  /* 0x0000000000047941 */ /* 0x000fea0003800000 */
.L_x_32:
[----:B------:R-:W-:Y:S05]  /*0ea0*/  WARPSYNC.ALL ;  /* 0x0000000000007948 */ /* 0x000fea0003800000 */
[----:B------:R-:W-:Y:S04]  /*0eb0*/  BSSY B4, `(.L_x_37) ;  /* 0x000000e000047945 */ /* 0x000fe80003800000 */
[----:B------:R-:W-:Y:S05]  /*0ec0*/  @P2 BRA `(.L_x_38) ;  /* 0x0000000000302947 */ /* 0x000fea0003800000 */
[----:B-1-34-:R-:W1:Y:S01]  /*0ed0*/  LDS R4, [UR20+0x34] ;  /* 0x00003414ff047984 */ /* 0x01ae620008000800 */
[----:B------:R-:W3:Y:S03]  /*0ee0*/  LDC.64 R8, c[0x0][0x248] ;  /* 0x00009200ff087b82 */ /* 0x000ee60000000a00 */
[----:B------:R-:W4:Y:S01]  /*0ef0*/  LDS R3, [UR20+0x1c] ;  /* 0x00001c14ff037984 */ /* 0x000f220008000800 */
[C---:B---3--:R-:W-:Y:S01]  /*0f00*/  SHF.L.U64.HI R6, R8.reuse, 0x1, R9 ;  /* 0x0000000108067819 */ /* 0x048fe20000010209 */
[----:B------:R-:W-:-:S03]  /*0f10*/  IMAD.SHL.U32 R5, R8, 0x2, RZ ;  /* 0x0000000208057824 */ /* 0x000fc600078e00ff */
[--C-:B------:R-:W-:Y:S02]  /*0f20*/  SHF.R.U32.HI R8, RZ, 0x4, R6.reuse ;  /* 0x00000004ff087819 */ /* 0x100fe40000011606 */
[----:B------:R-:W-:-:S05]  /*0f30*/  SHF.R.U64 R5, R5, 0x4, R6 ;  /* 0x0000000405057819 */ /* 0x000fca0000001206 */
[----:B------:R3:W-:Y:S01]  /*0f40*/  STS [UR20+0xc], R5 ;  /* 0x00000c05ff007988 */ /* 0x0007e20008000814 */
[----:B-1----:R-:W-:Y:S02]  /*0f50*/  LOP3.LUT R4, R4, 0x7, RZ, 0xb8, !PT ;  /* 0x0000000704047812 */ /* 0x002fe400078eb8ff */
[----:B----4-:R-:W-:-:S03]  /*0f60*/  LOP3.LUT R3, R3, 0xf, R8, 0xb8, !PT ;  /* 0x0000000f03037812 */ /* 0x010fc600078eb808 */
[----:B------:R3:W-:Y:S04]  /*0f70*/  STS [UR20+0x34], R4 ;  /* 0x00003404ff007988 */ /* 0x0007e80008000814 */
[----:B------:R3:W-:Y:S02]  /*0f80*/  STS [UR20+0x1c], R3 ;  /* 0x00001c03ff007988 */ /* 0x0007e40008000814 */
.L_x_38:
[----:B------:R-:W-:Y:S05]  /*0f90*/  BSYNC B4 ;  /* 0x0000000000047941 */ /* 0x000fea0003800000 */
.L_x_37:
[----:B------:R-:W-:Y:S04]  /*0fa0*/  BSSY B4, `(.L_x_39) ;  /* 0x000001a000047945 */ /* 0x000fe80003800000 */
[----:B------:R-:W-:Y:S04]  /*0fb0*/  BSSY B5, `(.L_x_40) ;  /* 0x0000015000057945 */ /* 0x000fe80003800000 */
[----:B------:R-:W-:Y:S05]  /*0fc0*/  @P2 BRA `(.L_x_41) ;  /* 0x0000000000202947 */ /* 0x000fea0003800000 */
[----:B-1-3--:R-:W1:Y:S02]  /*0fd0*/  LDS R3, [UR20+0x34] ;  /* 0x00003414ff037984 */ /* 0x00ae640008000800 */
[----:B-1----:R-:W-:-:S05]  /*0fe0*/  LOP3.LUT R3, R3, 0x38, RZ, 0xb8, !PT ;  /* 0x0000003803037812 */ /* 0x002fca00078eb8ff */
[----:B------:R1:W-:Y:S01]  /*0ff0*/  STS [UR20+0x34], R3 ;  /* 0x00003403ff007988 */ /* 0x0003e20008000814 */
[----:B------:R-:W-:Y:S05]  /*1000*/  @P2 BRA `(.L_x_42) ;  /* 0x0000000000202947 */ /* 0x000fea0003800000 */
[----:B-1----:R-:W1:Y:S01]  /*1010*/  LDS R3, [UR20+0x8] ;  /* 0x00000814ff037984 */ /* 0x002e620008000800 */
[----:B----4-:R-:W-:-:S05]  /*1020*/  IMAD.MOV.U32 R4, RZ, RZ, 0x780 ;  /* 0x00000780ff047424 */ /* 0x010fca00078e00ff */
[----:B-1----:R-:W-:-:S05]  /*1030*/  LOP3.LUT R3, R3, 0x500, R4, 0xd8, !PT ;  /* 0x0000050003037812 */ /* 0x002fca00078ed804 */
[----:B------:R1:W-:Y:S02]  /*1040*/  STS [UR20+0x8], R3 ;  /* 0x00000803ff007988 */ /* 0x0003e40008000814 */
.L_x_41:
[----:B------:R-:W-:Y:S05]  /*1050*/  @P2 BRA `(.L_x_43) ;  /* 0x0000000000282947 */ /* 0x000fea0003800000 */
[----:B-1-3--:R-:W1:Y:S02]  /*1060*/  LDS R3, [UR20+0x8] ;  /* 0x00000814ff037984 */ /* 0x00ae640008000800 */
[----:B-1----:R-:W-:-:S05]  /*1070*/  LOP3.LUT R3, R3, 0x1800, RZ, 0xb8, !PT ;  /* 0x0000180003037812 */ /* 0x002fca00078eb8ff */
[----:B------:R3:W-:Y:S02]  /*1080*/  STS [UR20+0x8], R3 ;  /* 0x00000803ff007988 */ /* 0x0007e40008000814 */
.L_x_42:
[----:B------:R-:W-:Y:S05]  /*1090*/  @P2 BREAK B5 ;  /* 0x0000000000052942 */ /* 0x000fea0003800000 */
[----:B------:R-:W-:Y:S05]  /*10a0*/  @P2 BRA `(.L_x_44) ;  /* 0x0000000000242947 */ /* 0x000fea0003800000 */
[----:B-1-3--:R-:W1:Y:S01]  /*10b0*/  LDS R3, [UR20+0x8] ;  /* 0x00000814ff037984 */ /* 0x00ae620008000800 */
[----:B----4-:R-:W-:-:S05]  /*10c0*/  IMAD.MOV.U32 R4, RZ, RZ, 0x6000 ;  /* 0x00006000ff047424 */ /* 0x010fca00078e00ff */
[----:B-1----:R-:W-:-:S04]  /*10d0*/  LOP3.LUT R3, R3, 0x6000, R4, 0xd8, !PT ;  /* 0x0000600003037812 */ /* 0x002fc800078ed804 */
[----:B------:R-:W-:-:S05]  /*10e0*/  LOP3.LUT R3, R3, 0x400000, RZ, 0xb8, !PT ;  /* 0x0040000003037812 */ /* 0x000fca00078eb8ff */
[----:B------:R1:W-:Y:S02]  /*10f0*/  STS [UR20+0x8], R3 ;  /* 0x00000803ff007988 */ /* 0x0003e40008000814 */
.L_x_43:
[----:B------:R-:W-:Y:S05]  /*1100*/  BSYNC B5 ;  /* 0x0000000000057941 */ /* 0x000fea0003800000 */
.L_x_40:
[----:B-1-3--:R-:W1:Y:S02]  /*1110*/  @!P2 LDS R3, [UR20+0x8] ;  /* 0x00000814ff03a984 */ /* 0x00ae640008000800 */
[----:B-1----:R-:W-:-:S05]  /*1120*/  @!P2 LOP3.LUT R3, R3, 0x8000, RZ, 0xb8, !PT ;  /* 0x000080000303a812 */ /* 0x002fca00078eb8ff */
[----:B------:R1:W-:Y:S02]  /*1130*/  @!P2 STS [UR20+0x8], R3 ;  /* 0x00000803ff00a988 */ /* 0x0003e40008000814 */
.L_x_44:
[----:B------:R-:W-:Y:S05]  /*1140*/  BSYNC B4 ;  /* 0x0000000000047941 */ /* 0x000fea0003800000 */
.L_x_39:
[----:B------:R-:W-:Y:S05]  /*1150*/  WARPSYNC.ALL ;  /* 0x0000000000007948 */ /* 0x000fea0003800000 */
[----:B------:R-:W-:Y:S01]  /*1160*/  UIADD3 UR5, UR5, 0x100, URZ ;  /* 0x0000010005057890 */ /* 0x000fe2000fffe03f */
[----:B------:R-:W-:Y:S02]  /*1170*/  ISETP.GE.AND P1, PT, R10, 0x1, PT ;  /* 0x000000010a00780c */ /* 0x000fe40003f26270 */
[----:B------:R-:W-:Y:S02]  /*1180*/  CS2R R56, SRZ ;  /* 0x0000000000387805 */ /* 0x000fe4000001ff00 */
[----:B------:R-:W-:Y:S01]  /*1190*/  CS2R R58, SRZ ;  /* 0x00000000003a7805 */ /* 0x000fe2000001ff00 */
[----:B------:R-:W-:Y:S01]  /*11a0*/  UIADD3 UR32, UP0, UR5, UR32, URZ ;  /* 0x0000002005207290 */ /* 0x000fe2000ff1e03f */
[----:B------:R-:W-:-:S02]  /*11b0*/  CS2R R60, SRZ ;  /* 0x00000000003c7805 */ /* 0x000fc4000001ff00 */
[----:B------:R-:W-:Y:S02]  /*11c0*/  CS2R R62, SRZ ;  /* 0x00000000003e7805 */ /* 0x000fe4000001ff00 */
[----:B------:R-:W-:Y:S01]  /*11d0*/  CS2R R64, SRZ ;  /* 0x0000000000407805 */ /* 0x000fe2000001ff00 */
[----:B------:R-:W-:Y:S01]  /*11e0*/  ULEA.HI.X.SX32 UR33, UR5, UR33, 0x1, UP0 ;  /* 0x0000002105217291 */ /* 0x000fe200080f0e3f */
[----:B------:R-:W-:Y:S02]  /*11f0*/  CS2R R66, SRZ ;  /* 0x0000000000427805 */ /* 0x000fe4000001ff00 */
[----:B------:R-:W-:Y:S02]  /*1200*/  CS2R R68, SRZ ;  /* 0x0000000000447805 */ /* 0x000fe4000001ff00 */
[----:B------:R-:W-:Y:S02]  /*1210*/  CS2R R70, SRZ ;  /* 0x0000000000467805 */ /* 0x000fe4000001ff00 */
[----:B------:R-:W-:-:S02]  /*1220*/  CS2R R72, SRZ ;  /* 0x0000000000487805 */ /* 0x000fc4000001ff00 */
[----:B------:R-:W-:Y:S02]  /*1230*/  CS2R R74, SRZ ;  /* 0x00000000004a7805 */ /* 0x000fe4000001ff00 */
[----:B------:R-:W-:Y:S02]  /*1240*/  CS2R R76, SRZ ;  /* 0x00000000004c7805 */ /* 0x000fe4000001ff00 */
[----:B------:R-:W-:Y:S02]  /*1250*/  CS2R R78, SRZ ;  /* 0x00000000004e7805 */ /* 0x000fe4000001ff00 */
[----:B------:R-:W-:Y:S02]  /*1260*/  CS2R R80, SRZ ;  /* 0x0000000000507805 */ /* 0x000fe4000001ff00 */
[----:B------:R-:W-:Y:S02]  /*1270*/  CS2R R82, SRZ ;  /* 0x0000000000527805 */ /* 0x000fe4000001ff00 */
[----:B------:R-:W-:-:S02]  /*1280*/  CS2R R84, SRZ ;  /* 0x0000000000547805 */ /* 0x000fc4000001ff00 */
[----:B------:R-:W-:Y:S02]  /*1290*/  CS2R R86, SRZ ;  /* 0x0000000000567805 */ /* 0x000fe4000001ff00 */
[----:B------:R-:W-:Y:S02]  /*12a0*/  CS2R R24, SRZ ;  /* 0x0000000000187805 */ /* 0x000fe4000001ff00 */
[----:B------:R-:W-:Y:S02]  /*12b0*/  CS2R R26, SRZ ;  /* 0x00000000001a7805 */ /* 0x000fe4000001ff00 */
[----:B------:R-:W-:Y:S01]  /*12c0*/  CS2R R28, SRZ ;  /* 0x00000000001c7805 */ /* 0x000fe2000001ff00 */
[----:B------:R-:W-:Y:S01]  /*12d0*/  IMAD.MOV.U32 R30, RZ, RZ, RZ ;  /* 0x000000ffff1e7224 */ /* 0x000fe200078e00ff */
[----:B------:R-:W-:Y:S06]  /*12e0*/  @P0 BRA `(.L_x_45) ;  /* 0x0000000000280947 */ /* 0x000fec0003800000 */
[----:B-1-3--:R-:W1:Y:S01]  /*12f0*/  S2R R3, SR_LANEID ;  /* 0x0000000000037919 */ /* 0x00ae620000000000 */
[----:B------:R-:W-:Y:S05]  /*1300*/  WARPSYNC.ALL ;  /* 0x0000000000007948 */ /* 0x000fea0003800000 */
[----:B-1----:R-:W-:-:S05]  /*1310*/  IMAD.SHL.U32 R6, R3, 0x4, RZ ;  /* 0x0000000403067824 */ /* 0x002fca00078e00ff */
[----:B------:R-:W1:Y:S01]  /*1320*/  LDS R3, [R6+UR20] ;  /* 0x0000001406037984 */ /* 0x000e620008000800 */
[----:B----4-:R-:W-:-:S05]  /*1330*/  IADD3 R4, P3, R6, UR32, RZ ;  /* 0x0000002006047c10 */ /* 0x010fca000ff7e0ff */
[----:B------:R-:W-:-:S05]  /*1340*/  IMAD.X R5, RZ, RZ, UR33, P3 ;  /* 0x00000021ff057e24 */ /* 0x000fca00098e06ff */
[----:B-1----:R1:W3:Y:S01]  /*1350*/  ATOMG.E.EXCH.STRONG.GPU PT, RZ, [R4], R3 ;  /* 0x0000000304ff73a8 */ /* 0x0022e200041ee100 */
[----:B------:R-:W-:-:S04]  /*1360*/  DEPBAR {5,4,3,2,1,0} ;  /* 0x0000003f0000791a */ /* 0x000fc80000000000 */
[----:B------:R1:W-:Y:S01]  /*1370*/  UTMACCTL.IV [UR32] ;  /* 0x00000000200079b9 */ /* 0x0003e20008000000 */
[----:B------:R-:W-:Y:S01]  /*1380*/  NOP ;  /* 0x0000000000007918 */ /* 0x000fe20000000000 */
.L_x_45:
[----:B------:R-:W-:Y:S05]  /*1390*/  @P0 BRA `(.L_x_46) ;  /* 0x00000000000c0947 */ /* 0x000fea0003800000 */
[----:B------:R0:W-:Y:S01]  /*13a0*/  UTMACMDFLUSH ;  /* 0x00000000000079b7 */ /* 0x0001e20000000000 */
[----:B------:R-:W-:Y:S05]  /*13b0*/  @P0 BRA `(.L_x_46) ;  /* 0x0000000000040947 */ /* 0x000fea0003800000 */
[----:B------:R-:W-:-:S04]  /*13c0*/  DEPBAR.LE SB0, 0x0 ;  /* 0x000080000000791a */ /* 0x000fc80000000000 */
.L_x_46:
[----:B------:R-:W-:Y:S05]  /*13d0*/  WARPSYNC.ALL ;  /* 0x0000000000007948 */ /* 0x000fea0003800000 */
[----:B---3--:R-:W-:Y:S01]  /*13e0*/  BAR.SYNC.DEFER_BLOCKING 0x0 ;  /* 0x0000000000007b1d */ /* 0x008fe20000010000 */
[----:B------:R-:W-:Y:S01]  /*13f0*/  USHF.L.U32 UR15, UR34, 0x8, URZ ;  /* 0x00000008220f7899 */ /* 0x000fe2000800063f */
[----:B------:R-:W-:Y:S01]  /*1400*/  IMAD.MOV.U32 R31, RZ, RZ, RZ ;  /* 0x000000ffff1f7224 */ /* 0x000fe200078e00ff */
[----:B------:R-:W-:Y:S01]  /*1410*/  USHF.L.U32 UR11, UR23, 0x6, URZ ;  /* 0x00000006170b7899 */ /* 0x000fe2000800063f */
[----:B------:R-:W-:Y:S02]  /*1420*/  CS2R R32, SRZ ;  /* 0x0000000000207805 */ /* 0x000fe4000001ff00 */
[----:B------:R-:W-:Y:S01]  /*1430*/  CS2R R34, SRZ ;  /* 0x0000000000227805 */ /* 0x000fe2000001ff00 */
[----:B------:R-:W-:Y:S01]  /*1440*/  VOTEU.ALL UP0, P2 ;  /* 0x00000000003f7886 */ /* 0x000fe20001000000 */
[----:B------:R-:W-:Y:S01]  /*1450*/  UMOV UR6, 0x1 ;  /* 0x0000000100067882 */ /* 0x000fe20000000000 */
[----:B------:R-:W-:Y:S01]  /*1460*/  VOTEU.ALL UP1, P2 ;  /* 0x00000000003f7886 */ /* 0x000fe20001020000 */
[----:B------:R-:W-:-:S02]  /*1470*/  CS2R R36, SRZ ;  /* 0x0000000000247805 */ /* 0x000fc4000001ff00 */
[----:B------:R-:W-:Y:S01]  /*1480*/  CS2R R38, SRZ ;  /* 0x0000000000267805 */ /* 0x000fe2000001ff00 */
[----:B------:R-:W-:-:S04]  /*1490*/  @!UP0 UIADD3 UR8, -UR6, 0x100000, URZ ;  /* 0x0010000006088890 */ /* 0x000fc8000fffe13f */
[----:B------:R-:W-:Y:S02]  /*14a0*/  @!UP0 USHF.L.U32 UR9, UR8, 0xb, URZ ;  /* 0x0000000b08098899 */ /* 0x000fe4000800063f */
[----:B------:R-:W-:Y:S01]  /*14b0*/  @!UP0 USHF.L.U32 UR8, UR8, 0x1, URZ ;  /* 0x0000000108088899 */ /* 0x000fe2000800063f */
[----:B------:R-:W-:Y:S01]  /*14c0*/  CS2R R40, SRZ ;  /* 0x0000000000287805 */ /* 0x000fe2000001ff00 */
[----:B------:R-:W-:-:S04]  /*14d0*/  @!UP0 UIADD3 UR6, -UR6, 0x100000, URZ ;  /* 0x0010000006068890 */ /* 0x000fc8000fffe13f */
[----:B------:R-:W-:Y:S02]  /*14e0*/  @!UP0 USHF.L.U32 UR7, UR6, 0xb, URZ ;  /* 0x0000000b06078899 */ /* 0x000fe4000800063f */
[----:B------:R-:W-:Y:S01]  /*14f0*/  @!UP0 USHF.L.U32 UR6, UR6, 0x1, URZ ;  /* 0x0000000106068899 */ /* 0x000fe2000800063f */
[----:B------:R-:W-:Y:S01]  /*1500*/  CS2R R42, SRZ ;  /* 0x00000000002a7805 */ /* 0x000fe2000001ff00 */
[----:B------:R-:W-:Y:S01]  /*1510*/  VOTEU.ALL UP0, P2 ;  /* 0x00000000003f7886 */ /* 0x000fe20001000000 */
[----:B------:R-:W-:Y:S02]  /*1520*/  CS2R R44, SRZ ;  /* 0x00000000002c7805 */ /* 0x000fe4000001ff00 */
[----:B------:R-:W-:Y:S02]  /*1530*/  CS2R R46, SRZ ;  /* 0x00000000002e7805 */ /* 0x000fe4000001ff00 */
[----:B------:R-:W-:Y:S02]  /*1540*/  CS2R R48, SRZ ;  /* 0x0000000000307805 */ /* 0x000fe4000001ff00 */
[----:B------:R-:W-:-:S02]  /*1550*/  CS2R R50, SRZ ;  /* 0x0000000000327805 */ /* 0x000fc4000001ff00 */
[----:B------:R-:W-:Y:S02]  /*1560*/  CS2R R52, SRZ ;  /* 0x0000000000347805 */ /* 0x000fe4000001ff00 */
[----:B------:R-:W-:Y:S01]  /*1570*/  CS2R R54, SRZ ;  /* 0x0000000000367805 */ /* 0x000fe2000001ff00 */
[----:B------:R-:W3:Y:S02]  /*1580*/  FENCE.VIEW.ASYNC.S ;  /* 0x00000000000073c6 */ /* 0x000ee40000000000 */
[----:B---3--:R3:W4:Y:S02]  /*1590*/  @!UP0 SYNCS.EXCH.64 URZ, [UR20+0x14000], UR8 ;  /* 0x01400008143f85b2 */ /* 0x0087240008000100 */
[----:B----4-:R-:W-:Y:S06]  /*15a0*/  BAR.SYNC.DEFER_BLOCKING 0x0 ;  /* 0x0000000000007b1d */ /* 0x010fec0000010000 */
[----:B------:R3:W4:Y:S01]  /*15b0*/  @!UP1 SYNCS.EXCH.64 URZ, [UR20+0x14008], UR6 ;  /* 0x01400806143f95b2 */ /* 0x0007220008000100 */
[----:B------:R-:W-:Y:S05]  /*15c0*/  @!P1 BRA `(.L_x_47) ;  /* 0x0000000400c09947 */ /* 0x000fea0003800000 */
[----:B-1----:R-:W-:Y:S02]  /*15d0*/  SHF.R.U32.HI R3, RZ, 0x5, R0 ;  /* 0x00000005ff037819 */ /* 0x002fe40000011600 */
[----:B------:R-:W-:Y:S02]  /*15e0*/  CS2R R56, SRZ ;  /* 0x0000000000387805 */ /* 0x000fe4000001ff00 */
[----:B------:R-:W-:Y:S02]  /*15f0*/  CS2R R58, SRZ ;  /* 0x00000000003a7805 */ /* 0x000fe4000001ff00 */
[----:B------:R-:W-:Y:S02]  /*1600*/  CS2R R60, SRZ ;  /* 0x00000000003c7805 */ /* 0x000fe4000001ff00 */
[----:B------:R-:W-:Y:S02]  /*1610*/  R2UR UR21, R3 ;  /* 0x00000000031572ca */ /* 0x000fe400000e0000 */
        /* <DEDUP_REMOVED lines=29> */
[----:B------:R-:W-:Y:S01]  /*17f0*/  UMOV UR5, URZ ;  /* 0x0000003f00057c82 */ /* 0x000fe20008000000 */
[----:B------:R-:W-:-:S05]  /*1800*/  UMOV UR14, URZ ;  /* 0x0000003f000e7c82 */ /* 0x000fca0008000000 */
.L_x_49:
[----:B----4-:R-:W-:Y:S01]  /*1810*/  BAR.SYNC.DEFER_BLOCKING 0x0 ;  /* 0x0000000000007b1d */ /* 0x010fe20000010000 */
[----:B------:R-:W-:Y:S01]  /*1820*/  ULEA UR18, UR5, UR20, 0x3 ;  /* 0x0000001405127291 */ /* 0x000fe2000f8e183f */
[----:B------:R-:W-:Y:S01]  /*1830*/  @!P2 IMAD.MOV.U32 R3, RZ, RZ, 0xa000 ;  /* 0x0000a000ff03a424 */ /* 0x000fe200078e00ff */
[----:B------:R-:W-:Y:S01]  /*1840*/  ELECT P0, URZ, PT ;  /* 0x00000000003f782f */ /* 0x000fe20003800000 */
[----:B------:R-:W-:-:S03]  /*1850*/  ULEA UR12, UR5, UR20, 0xf ;  /* 0x00000014050c7291 */ /* 0x000fc6000f8e783f */
[----:B------:R-:W-:Y:S02]  /*1860*/  ISETP.LT.U32.AND P0, PT, R2, 0x20, P0 ;  /* 0x000000200200780c */ /* 0x000fe40000701070 */
[----:B------:R-:W-:Y:S01]  /*1870*/  ELECT P1, URZ, PT ;  /* 0x00000000003f782f */ /* 0x000fe20003820000 */
[----:B---3--:R-:W-:-:S03]  /*1880*/  ULEA UR8, UR5, UR20, 0xd ;  /* 0x0000001405087291 */ /* 0x008fc6000f8e683f */
[----:B------:R-:W-:Y:S01]  /*1890*/  ISETP.LT.U32.AND P1, PT, R2, 0x20, P1 ;  /* 0x000000200200780c */ /* 0x000fe20000f21070 */
[----:B------:R-:W-:Y:S01]  /*18a0*/  UMOV UR10, UR14 ;  /* 0x0000000e000a7c82 */ /* 0x000fe20008000000 */
[----:B------:R-:W-:-:S05]  /*18b0*/  UIADD3 UR8, UR8, 0x10000, URZ ;  /* 0x0001000008087890 */ /* 0x000fca000fffe03f */
[----:B------:R-:W-:Y:S01]  /*18c0*/  VOTEU.ANY UP0, P0 ;  /* 0x00000000003f7886 */ /* 0x000fe20000000100 */
[----:B------:R-:W-:Y:S01]  /*18d0*/  VOTEU.ANY UP2, P0 ;  /* 0x00000000003f7886 */ /* 0x000fe20000040100 */
[----:B------:R1:W-:Y:S01]  /*18e0*/  @!P2 SYNCS.ARRIVE.TRANS64 RZ, [UR18+0x14000], R3 ;  /* 0x01400003ffffa9a7 */ /* 0x0003e20008000012 */
[----:B------:R3:W-:Y:S06]  /*18f0*/  MEMBAR.ALL.CTA ;  /* 0x0000000000007992 */ /* 0x0007ec0000008000 */
[----:B---3--:R-:W3:Y:S01]  /*1900*/  FENCE.VIEW.ASYNC.S ;  /* 0x00000000000073c6 */ /* 0x008ee20000000000 */
[----:B------:R-:W-:Y:S01]  /*1910*/  @UP0 UIADD3 UR13, UR18, 0x14000, URZ ;  /* 0x00014000120d0890 */ /* 0x000fe2000fffe03f */
[----:B------:R-:W-:Y:S01]  /*1920*/  @UP0 UMOV UR6, UR28 ;  /* 0x0000001c00060c82 */ /* 0x000fe20008000000 */
[----:B------:R-:W-:Y:S01]  /*1930*/  @UP0 UMOV UR7, UR29 ;  /* 0x0000001d00070c82 */ /* 0x000fe20008000000 */
[----:B---3--:R-:W-:Y:S01]  /*1940*/  VOTEU.ANY UP1, P1 ;  /* 0x00000000003f7886 */ /* 0x008fe20000820100 */
[----:B------:R-:W-:Y:S01]  /*1950*/  VOTEU.ANY UP3, P1 ;  /* 0x00000000003f7886 */ /* 0x000fe20000860100 */
[----:B-1----:R-:W-:-:S03]  /*1960*/  IMAD.U32 R3, RZ, RZ, UR4 ;  /* 0x00000004ff037e24 */ /* 0x002fc6000f8e00ff */
[----:B------:R-:W-:Y:S01]  /*1970*/  @UP1 UIADD3 UR9, UR18, 0x14000, URZ ;  /* 0x0001400012091890 */ /* 0x000fe2000fffe03f */
[----:B------:R-:W-:Y:S01]  /*1980*/  @UP1 UMOV UR16, UR30 ;  /* 0x0000001e00101c82 */ /* 0x000fe20008000000 */
[----:B------:R-:W-:Y:S01]  /*1990*/  @UP1 UMOV UR17, UR31 ;  /* 0x0000001f00111c82 */ /* 0x000fe20008000000 */
[----:B------:R-:W-:Y:S01]  /*19a0*/  SHF.L.U32 R3, R3, 0x1f, RZ ;  /* 0x0000001f03037819 */ /* 0x000fe200000006ff */
[----:B------:R-:W-:Y:S06]  /*19b0*/  BAR.SYNC.DEFER_BLOCKING 0x0 ;  /* 0x0000000000007b1d */ /* 0x000fec0000010000 */
[----:B------:R1:W-:Y:S02]  /*19c0*/  @UP2 UTMALDG.2D [UR12], [UR6] ;  /* 0x0000000c060025b4 */ /* 0x0003e40008008000 */
[----:B------:R-:W-:Y:S06]  /*19d0*/  BAR.SYNC.DEFER_BLOCKING 0x0 ;  /* 0x0000000000007b1d */ /* 0x000fec0000010000 */
[----:B------:R1:W-:Y:S02]  /*19e0*/  @UP3 UTMALDG.2D [UR8], [UR16] ;  /* 0x00000008100035b4 */ /* 0x0003e40008008000 */
[----:B------:R-:W-:Y:S06]  /*19f0*/  BAR.SYNC.DEFER_BLOCKING 0x0 ;  /* 0x0000000000007b1d */ /* 0x000fec0000010000 */
[----:B------:R-:W3:Y:S02]  /*1a00*/  SYNCS.PHASECHK.TRANS64.TRYWAIT P0, [UR18+0x14000], R3 ;  /* 0x01400003ff0075a7 */ /* 0x000ee40008000152 */
[----:B-1-3--:R-:W-:Y:S05]  /*1a10*/  @!P0 BRA `(.L_x_48) ;  /* 0x0000000400d88947 */ /* 0x00afea0003800000 */
.L_x_50:
[----:B------:R-:W-:Y:S01]  /*1a20*/  USHF.L.U32 UR6, UR21, 0x7, URZ ;  /* 0x0000000715067899 */ /* 0x000fe2000800063f */
[----:B------:R-:W-:Y:S02]  /*1a30*/  WARPGROUP.DEPBAR.LE gsb0, 0x0 ;  /* 0x00008000000079c5 */ /* 0x000fe40000010000 */
[----:B------:R-:W-:Y:S01]  /*1a40*/  USHF.R.U32.HI UR18, URZ, 0x4, UR8 ;  /* 0x000000043f127899 */ /* 0x000fe20008011608 */
[----:B------:R-:W-:Y:S01]  /*1a50*/  WARPGROUP.ARRIVE ;  /* 0x00000000000079c5 */ /* 0x000fe20000000000 */
[----:B------:R-:W-:Y:S01]  /*1a60*/  ULOP3.LUT UR6, UR6, 0x200, URZ, 0xc0, !UPT ;  /* 0x0000020006067892 */ /* 0x000fe2000f8ec03f */
[----:B------:R-:W1:Y:S01]  /*1a70*/  LDC R3, c[0x0][0x230] ;  /* 0x00008c00ff037b82 */ /* 0x000e620000000800 */
[----:B------:R-:W-:Y:S02]  /*1a80*/  USGXT.U32 UR18, UR18, 0xe ;  /* 0x0000000e1212789a */ /* 0x000fe40008000000 */
[----:B------:R-:W-:Y:S01]  /*1a90*/  ULEA.HI UR6, UR12, UR6, URZ, 0x1c ;  /* 0x000000060c067291 */ /* 0x000fe2000f8fe03f */
[----:B------:R-:W-:Y:S01]  /*1aa0*/  UMOV UR19, 0x40000040 ;  /* 0x4000004000137882 */ /* 0x000fe20000000000 */
[----:B------:R-:W-:-:S02]  /*1ab0*/  UMOV UR17, 0x40000040 ;  /* 0x4000004000117882 */ /* 0x000fc40000000000 */
[----:B------:R-:W-:Y:S02]  /*1ac0*/  ULOP3.LUT UR16, UR6, 0x3fff, URZ, 0xc0, !UPT ;  /* 0x00003fff06107892 */ /* 0x000fe4000f8ec03f */
[----:B------:R-:W-:Y:S02]  /*1ad0*/  UIADD3 UR26, UP1, UR18, 0x2, URZ ;  /* 0x00000002121a7890 */ /* 0x000fe4000ff3e03f */
[----:B------:R-:W-:Y:S01]  /*1ae0*/  UIADD3 UR24, UP0, UR16, 0x2, URZ ;  /* 0x0000000210187890 */ /* 0x000fe2000ff1e03f */
[----:B------:R-:W-:Y:S01]  /*1af0*/  UMOV UR6, URZ ;  /* 0x0000003f00067c82 */ /* 0x000fe20008000000 */
[----:B------:R-:W-:Y:S02]  /*1b00*/  UMOV UR7, URZ ;  /* 0x0000003f00077c82 */ /* 0x000fe40008000000 */
[----:B------:R-:W-:Y:S01]  /*1b10*/  UIADD3.X UR25, UR6, 0x40000040, URZ, UP0, !UPT ;  /* 0x4000004006197890 */ /* 0x000fe200087fe43f */
[----:B------:R-:W-:Y:S01]  /*1b20*/  HGMMA.64x64x16.F32.BF16 R56, gdesc[UR16], R56 ;  /* 0x00e00000103879f0 */ /* 0x000fe20008701838 */
[----:B------:R-:W-:-:S02]  /*1b30*/  UIADD3.X UR27, UR7, 0x40000040, URZ, UP1, !UPT ;  /* 0x40000040071b7890 */ /* 0x000fc40008ffe43f */
[----:B------:R-:W-:Y:S02]  /*1b40*/  UIADD3.64 UR36, UR24, 0x2, URZ ;  /* 0x0000000218247897 */ /* 0x000fe4000fffe03f */
[----:B------:R-:W-:Y:S02]  /*1b50*/  UIADD3.64 UR38, UR26, 0x2, URZ ;  /* 0x000000021a267897 */ /* 0x000fe4000fffe03f */
[----:B------:R-:W-:Y:S02]  /*1b60*/  UIADD3.64 UR40, UR24, 0x4, URZ ;  /* 0x0000000418287897 */ /* 0x000fe4000fffe03f */
[----:B------:R-:W-:Y:S02]  /*1b70*/  UIADD3.64 UR42, UR26, 0x4, URZ ;  /* 0x000000041a2a7897 */ /* 0x000fe4000fffe03f */
[----:B------:R-:W-:Y:S02]  /*1b80*/  UIADD3.64 UR16, UR24, 0x3fe, URZ ;  /* 0x000003fe18107897 */ /* 0x000fe4000fffe03f */
[----:B------:R-:W-:-:S02]  /*1b90*/  UIADD3 UR14, UR14, 0x40, URZ ;  /* 0x000000400e0e7890 */ /* 0x000fc4000fffe03f */
[----:B------:R-:W-:-:S04]  /*1ba0*/  UIADD3 UR5, UR5, 0x1, URZ ;  /* 0x0000000105057890 */ /* 0x000fc8000fffe03f */
[----:B-1----:R-:W-:Y:S01]  /*1bb0*/  ISETP.LE.AND P0, PT, R3, UR14, PT ;  /* 0x0000000e03007c0c */ /* 0x002fe2000bf03270 */
[----:B------:R-:W-:-:S04]  /*1bc0*/  UISETP.NE.U32.AND UP0, UPT, UR5, 0x2, UPT ;  /* 0x000000020500788c */ /* 0x000fc8000bf05070 */
[----:B------:R-:W-:Y:S02]  /*1bd0*/  USEL UR6, URZ, 0x1, UP0 ;  /* 0x000000013f067887 */ /* 0x000fe40008000000 */
[----:B------:R-:W-:Y:S02]  /*1be0*/  USEL UR5, UR5, URZ, UP0 ;  /* 0x0000003f05057287 */ /* 0x000fe40008000000 */
[----:B------:R-:W-:Y:S01]  /*1bf0*/  ULOP3.LUT UR4, UR4, UR6, URZ, 0x3c, !UPT ;  /* 0x0000000604047292 */ /* 0x000fe2000f8e3c3f */
[----:B------:R-:W-:Y:S04]  /*1c00*/  HGMMA.64x64x16.F32.BF16 R56, gdesc[UR24], R56 ;  /* 0x00e00000183879f0 */ /* 0x000fe80008701838 */
[----:B------:R-:W-:Y:S01]  /*1c10*/  HGMMA.64x64x16.F32.BF16 R56, gdesc[UR36], R56 ;  /* 0x00e00000243879f0 */ /* 0x000fe20008701838 */
[----:B------:R-:W-:-:S03]  /*1c20*/  UIADD3.64 UR36, UR24, 0x402, URZ ;  /* 0x0000040218247897 */ /* 0x000fc6000fffe03f */
[----:B------:R-:W-:Y:S01]  /*1c30*/  HGMMA.64x64x16.F32.BF16 R56, gdesc[UR40], R56 ;  /* 0x00e00000283879f0 */ /* 0x000fe20008701838 */
[----:B------:R-:W-:-:S03]  /*1c40*/  UIADD3.64 UR40, UR24, 0x404, URZ ;  /* 0x0000040418287897 */ /* 0x000fc6000fffe03f */
[----:B------:R-:W-:Y:S01]  /*1c50*/  HGMMA.64x64x16.F32.BF16 R24, gdesc[UR16], R24 ;  /* 0x00e00000101879f0 */ /* 0x000fe20008701818 */
[----:B------:R-:W-:Y:S01]  /*1c60*/  UIADD3.64 UR16, UR24, 0x400, URZ ;  /* 0x0000040018107897 */ /* 0x000fe2000fffe03f */
[----:B------:R-:W-:Y:S01]  /*1c70*/  UMOV UR18, UR26 ;  /* 0x0000001a00127c82 */ /* 0x000fe20008000000 */
[----:B------:R-:W-:-:S07]  /*1c80*/  UMOV UR19, UR27 ;  /* 0x0000001b00137c82 */ /* 0x000fce0008000000 */
[----:B------:R-:W-:Y:S04]  /*1c90*/  HGMMA.64x64x16.F32.BF16 R24, gdesc[UR16], R24 ;  /* 0x00e00000101879f0 */ /* 0x000fe80008701818 */
[----:B------:R-:W-:Y:S04]  /*1ca0*/  HGMMA.64x64x16.F32.BF16 R24, gdesc[UR36], R24 ;  /* 0x00e00000241879f0 */ /* 0x000fe80008701818 */
[----:B------:R-:W-:Y:S01]  /*1cb0*/  HGMMA.64x64x16.F32.BF16 R24, gdesc[UR40], R24, gsb0 ;  /* 0x00e00000281879f0 */ /* 0x000fe20008001818 */
[----:B------:R-:W-:Y:S05]  /*1cc0*/  @!P0 BRA `(.L_x_49) ;  /* 0xfffffff800d08947 */ /* 0x000fea000383ffff */
.L_x_47:
[----:B------:R-:W-:Y:S02]  /*1cd0*/  WARPGROUP.DEPBAR.LE gsb0, 0x0 ;  /* 0x00008000000079c5 */ /* 0x000fe40000010000 */
[----:B----4-:R-:W-:Y:S01]  /*1ce0*/  BAR.SYNC.DEFER_BLOCKING 0x0 ;  /* 0x0000000000007b1d */ /* 0x010fe20000010000 */
[C---:B-1----:R-:W-:Y:S01]  /*1cf0*/  IMAD.SHL.U32 R3, R0.reuse, 0x80, RZ ;  /* 0x0000008000037824 */ /* 0x042fe200078e00ff */
[----:B------:R-:W-:Y:S01]  /*1d00*/  ELECT P0, URZ, PT ;  /* 0x00000000003f782f */ /* 0x000fe20003800000 */
[----:B------:R-:W-:Y:S01]  /*1d10*/  IMAD.SHL.U32 R4, R0, 0x10, RZ ;  /* 0x0000001000047824 */ /* 0x000fe200078e00ff */
[----:B------:R-:W-:Y:S02]  /*1d20*/  F2FP.BF16.F32.PACK_AB R56, R57, R56 ;  /* 0x000000383938723e */ /* 0x000fe400000010ff */
[----:B------:R-:W-:Y:S01]  /*1d30*/  LOP3.LUT R3, R3, 0x780, RZ, 0xc0, !PT ;  /* 0x0000078003037812 */ /* 0x000fe200078ec0ff */
[----:B------:R-:W-:Y:S01]  /*1d40*/  UMOV UR21, UR11 ;  /* 0x0000000b00157c82 */ /* 0x000fe20008000000 */
[----:B------:R-:W-:Y:S01]  /*1d50*/  F2FP.BF16.F32.PACK_AB R57, R59, R58 ;  /* 0x0000003a3b39723e */ /* 0x000fe200000010ff */
[----:B------:R-:W-:Y:S01]  /*1d60*/  UMOV UR22, UR15 ;  /* 0x0000000f00167c82 */ /* 0x000fe20008000000 */
[----:B------:R-:W-:-:S02]  /*1d70*/  LOP3.LUT R3, R3, 0x70, R4, 0xf8, !PT ;  /* 0x0000007003037812 */ /* 0x000fc400078ef804 */
[----:B------:R-:W-:Y:S02]  /*1d80*/  F2FP.BF16.F32.PACK_AB R24, R25, R24 ;  /* 0x000000181918723e */ /* 0x000fe400000010ff */
[----:B------:R-:W-:Y:S01]  /*1d90*/  LOP3.LUT R3, R3, 0x10, R0, 0x78, !PT ;  /* 0x0000001003037812 */ /* 0x000fe200078e7800 */
[----:B------:R-:W-:Y:S01]  /*1da0*/  IMAD.SHL.U32 R0, R0, 0x40, RZ ;  /* 0x0000004000007824 */ /* 0x000fe200078e00ff */
[----:B------:R-:W-:Y:S02]  /*1db0*/  ISETP.LT.U32.AND P0, PT, R2, 0x20, P0 ;  /* 0x000000200200780c */ /* 0x000fe40000701070 */
[----:B------:R-:W-:Y:S02]  /*1dc0*/  F2FP.BF16.F32.PACK_AB R58, R61, R60 ;  /* 0x0000003c3d3a723e */ /* 0x000fe400000010ff */
[----:B------:R-:W-:Y:S02]  /*1dd0*/  LOP3.LUT R0, R3, 0x3800, R0, 0xf8, !PT ;  /* 0x0000380003007812 */ /* 0x000fe400078ef800 */
[----:B------:R-:W-:Y:S01]  /*1de0*/  F2FP.BF16.F32.PACK_AB R59, R63, R62 ;  /* 0x0000003e3f3b723e */ /* 0x000fe200000010ff */
[----:B------:R-:W1:Y:S02]  /*1df0*/  @!P2 SYNCS.CCTL.IV [UR20+0x14000] ;  /* 0x01400000ff00a9b1 */ /* 0x000e640008000014 */
[----:B-1----:R-:W-:Y:S01]  /*1e00*/  BAR.SYNC.DEFER_BLOCKING 0x0 ;  /* 0x0000000000007b1d */ /* 0x002fe20000010000 */
[C---:B------:R-:W-:Y:S01]  /*1e10*/  LOP3.LUT R3, R0.reuse, 0x20, RZ, 0x3c, !PT ;  /* 0x0000002000037812 */ /* 0x040fe200078e3cff */
[C---:B------:R-:W-:Y:S01]  /*1e20*/  VIADD R2, R0.reuse, UR20 ;  /* 0x0000001400027c36 */ /* 0x040fe20008000000 */
[----:B------:R-:W-:-:S02]  /*1e30*/  LOP3.LUT R4, R0, 0x40, RZ, 0x3c, !PT ;  /* 0x0000004000047812 */ /* 0x000fc400078e3cff */
[----:B------:R-:W-:Y:S01]  /*1e40*/  F2FP.BF16.F32.PACK_AB R64, R65, R64 ;  /* 0x000000404140723e */ /* 0x000fe200000010ff */
[----:B------:R-:W-:Y:S01]  /*1e50*/  VIADD R3, R3, UR20 ;  /* 0x0000001403037c36 */ /* 0x000fe20008000000 */
[----:B------:R-:W-:Y:S01]  /*1e60*/  F2FP.BF16.F32.PACK_AB R25, R27, R26 ;  /* 0x0000001a1b19723e */ /* 0x000fe200000010ff */
[----:B------:R-:W-:Y:S01]  /*1e70*/  VIADD R4, R4, UR20 ;  /* 0x0000001404047c36 */ /* 0x000fe20008000000 */
[----:B------:R-:W-:Y:S01]  /*1e80*/  F2FP.BF16.F32.PACK_AB R65, R67, R66 ;  /* 0x000000424341723e */ /* 0x000fe200000010ff */
[----:B------:R-:W-:Y:S01]  /*1e90*/  VOTEU.ANY UP0, P0 ;  /* 0x00000000003f7886 */ /* 0x000fe20000000100 */
[----:B------:R-:W-:Y:S01]  /*1ea0*/  F2FP.BF16.F32.PACK_AB R26, R29, R28 ;  /* 0x0000001c1d1a723e */ /* 0x000fe200000010ff */
[----:B------:R-:W-:Y:S01]  /*1eb0*/  VOTEU.ANY UP1, P0 ;  /* 0x00000000003f7886 */ /* 0x000fe20000020100 */
[----:B------:R-:W-:Y:S02]  /*1ec0*/  F2FP.BF16.F32.PACK_AB R27, R31, R30 ;  /* 0x0000001e1f1b723e */ /* 0x000fe400000010ff */
[----:B------:R-:W-:Y:S01]  /*1ed0*/  F2FP.BF16.F32.PACK_AB R32, R33, R32 ;  /* 0x000000202120723e */ /* 0x000fe200000010ff */
[----:B---3--:R-:W-:Y:S01]  /*1ee0*/  @UP0 UMOV UR6, UR32 ;  /* 0x0000002000060c82 */ /* 0x008fe20008000000 */
[----:B------:R-:W-:Y:S01]  /*1ef0*/  LOP3.LUT R0, R0, 0x60, RZ, 0x3c, !PT ;  /* 0x0000006000007812 */ /* 0x000fe200078e3cff */
[----:B------:R-:W-:Y:S01]  /*1f00*/  @UP0 UMOV UR7, UR33 ;  /* 0x0000002100070c82 */ /* 0x000fe20008000000 */
[----:B------:R-:W-:-:S02]  /*1f10*/  F2FP.BF16.F32.PACK_AB R66, R69, R68 ;  /* 0x000000444542723e */ /* 0x000fc400000010ff */
[----:B------:R-:W-:Y:S01]  /*1f20*/  F2FP.BF16.F32.PACK_AB R67, R71, R70 ;  /* 0x000000464743723e */ /* 0x000fe200000010ff */
[----:B------:R-:W-:Y:S01]  /*1f30*/  VIADD R0, R0, UR20 ;  /* 0x0000001400007c36 */ /* 0x000fe20008000000 */
[----:B------:R-:W-:Y:S01]  /*1f40*/  F2FP.BF16.F32.PACK_AB R72, R73, R72 ;  /* 0x000000484948723e */ /* 0x000fe200000010ff */
[----:B------:R-:W1:Y:S01]  /*1f50*/  @!P2 SYNCS.CCTL.IV [UR20+0x14008] ;  /* 0x01400800ff00a9b1 */ /* 0x000e620008000014 */
[----:B------:R-:W-:Y:S01]  /*1f60*/  F2FP.BF16.F32.PACK_AB R33, R35, R34 ;  /* 0x000000222321723e */ /* 0x000fe200000010ff */
[----:B-1----:R-:W-:Y:S01]  /*1f70*/  STSM.16.M88.4 [R2], R56 ;  /* 0x0000003802007844 */ /* 0x002fe20000000200 */
[----:B------:R-:W-:Y:S02]  /*1f80*/  F2FP.BF16.F32.PACK_AB R73, R75, R74 ;  /* 0x0000004a4b49723e */ /* 0x000fe400000010ff */
[----:B------:R-:W-:Y:S01]  /*1f90*/  F2FP.BF16.F32.PACK_AB R34, R37, R36 ;  /* 0x000000242522723e */ /* 0x000fe200000010ff */
[----:B------:R-:W-:Y:S01]  /*1fa0*/  STSM.16.M88.4 [R2+0x4000], R24 ;  /* 0x0040001802007844 */ /* 0x000fe20000000200 */
[----:B------:R-:W-:-:S02]  /*1fb0*/  F2FP.BF16.F32.PACK_AB R35, R39, R38 ;  /* 0x000000262723723e */ /* 0x000fc400000010ff */
[----:B------:R-:W-:Y:S01]  /*1fc0*/  F2FP.BF16.F32.PACK_AB R40, R41, R40 ;  /* 0x000000282928723e */ /* 0x000fe200000010ff */
[----:B------:R-:W-:Y:S01]  /*1fd0*/  STSM.16.M88.4 [R3], R64 ;  /* 0x0000004003007844 */ /* 0x000fe20000000200 */
[----:B------:R-:W-:Y:S02]  /*1fe0*/  F2FP.BF16.F32.PACK_AB R74, R77, R76 ;  /* 0x0000004c4d4a723e */ /* 0x000fe400000010ff */
[----:B------:R-:W-:Y:S01]  /*1ff0*/  F2FP.BF16.F32.PACK_AB R75, R79, R78 ;  /* 0x0000004e4f4b723e */ /* 0x000fe200000010ff */
[----:B------:R-:W-:Y:S01]  /*2000*/  STSM.16.M88.4 [R3+0x4000], R32 ;  /* 0x0040002003007844 */ /* 0x000fe20000000200 */
[----:B------:R-:W-:Y:S02]  /*2010*/  F2FP.BF16.F32.PACK_AB R80, R81, R80 ;  /* 0x000000505150723e */ /* 0x000fe400000010ff */
[----:B------:R-:W-:Y:S01]  /*2020*/  F2FP.BF16.F32.PACK_AB R41, R43, R42 ;  /* 0x0000002a2b29723e */ /* 0x000fe200000010ff */
[----:B------:R-:W-:Y:S01]  /*2030*/  STSM.16.M88.4 [R4], R72 ;  /* 0x0000004804007844 */ /* 0x000fe20000000200 */
[----:B------:R-:W-:-:S02]  /*2040*/  F2FP.BF16.F32.PACK_AB R81, R83, R82 ;  /* 0x000000525351723e */ /* 0x000fc400000010ff */
[----:B------:R-:W-:Y:S02]  /*2050*/  F2FP.BF16.F32.PACK_AB R42, R45, R44 ;  /* 0x0000002c2d2a723e */ /* 0x000fe400000010ff */
[----:B------:R-:W-:Y:S02]  /*2060*/  F2FP.BF16.F32.PACK_AB R43, R47, R46 ;  /* 0x0000002e2f2b723e */ /* 0x000fe400000010ff */
[----:B------:R-:W-:Y:S02]  /*2070*/  F2FP.BF16.F32.PACK_AB R48, R49, R48 ;  /* 0x000000303130723e */ /* 0x000fe400000010ff */
[----:B------:R-:W-:Y:S01]  /*2080*/  F2FP.BF16.F32.PACK_AB R82, R85, R84 ;  /* 0x000000545552723e */ /* 0x000fe200000010ff */
[----:B------:R-:W-:Y:S01]  /*2090*/  STSM.16.M88.4 [R4+0x4000], R40 ;  /* 0x0040002804007844 */ /* 0x000fe20000000200 */
[----:B------:R-:W-:Y:S02]  /*20a0*/  F2FP.BF16.F32.PACK_AB R83, R87, R86 ;  /* 0x000000565753723e */ /* 0x000fe400000010ff */
[----:B------:R-:W-:-:S02]  /*20b0*/  F2FP.BF16.F32.PACK_AB R49, R51, R50 ;  /* 0x000000323331723e */ /* 0x000fc400000010ff */
[----:B------:R-:W-:Y:S01]  /*20c0*/  F2FP.BF16.F32.PACK_AB R50, R53, R52 ;  /* 0x000000343532723e */ /* 0x000fe200000010ff */
[----:B------:R-:W-:Y:S01]  /*20d0*/  STSM.16.M88.4 [R0], R80 ;  /* 0x0000005000007844 */ /* 0x000fe20000000200 */
[----:B------:R-:W-:-:S05]  /*20e0*/  F2FP.BF16.F32.PACK_AB R51, R55, R54 ;  /* 0x000000363733723e */ /* 0x000fca00000010ff */
[----:B------:R-:W-:Y:S01]  /*20f0*/  STSM.16.M88.4 [R0+0x4000], R48 ;  /* 0x0040003000007844 */ /* 0x000fe20000000200 */
[----:B------:R1:W-:Y:S06]  /*2100*/  MEMBAR.ALL.CTA ;  /* 0x0000000000007992 */ /* 0x0003ec0000008000 */
[----:B-1----:R-:W1:Y:S02]  /*2110*/  FENCE.VIEW.ASYNC.S ;  /* 0x00000000000073c6 */ /* 0x002e640000000000 */
[----:B-1----:R-:W-:Y:S06]  /*2120*/  BAR.SYNC.DEFER_BLOCKING 0x0 ;  /* 0x0000000000007b1d */ /* 0x002fec0000010000 */
[----:B------:R1:W-:Y:S01]  /*2130*/  @UP1 UTMASTG.2D [UR20], [UR6] ;  /* 0x00000014060013b5 */ /* 0x0003e20008008000 */
[----:B------:R0:W-:Y:S01]  /*2140*/  UTMACMDFLUSH ;  /* 0x00000000000079b7 */ /* 0x0001e20000000000 */
[----:B------:R-:W-:-:S04]  /*2150*/  DEPBAR.LE SB0, 0x0 ;  /* 0x000080000000791a */ /* 0x000fc80000000000 */
[----:B------:R-:W-:Y:S06]  /*2160*/  BAR.SYNC.DEFER_BLOCKING 0x0 ;  /* 0x0000000000007b1d */ /* 0x000fec0000010000 */
[----:B-1----:R-:W-:Y:S05]  /*2170*/  EXIT ;  /* 0x000000000000794d */ /* 0x002fea0003800000 */
.L_x_48:
[----:B------:R-:W1:Y:S02]  /*2180*/  SYNCS.PHASECHK.TRANS64.TRYWAIT P0, [UR18+0x14000], R3 ;  /* 0x01400003ff0075a7 */ /* 0x000e640008000152 */
[----:B-1----:R-:W-:Y:S05]  /*2190*/  @!P0 BRA `(.L_x_48) ;  /* 0xfffffffc00f88947 */ /* 0x002fea000383ffff */
[----:B------:R-:W-:Y:S05]  /*21a0*/  BRA `(.L_x_50) ;  /* 0xfffffff8001c7947 */ /* 0x000fea000383ffff */
.L_x_51:
[----:B------:R-:W-:-:S00]  /*21b0*/  BRA `(.L_x_51) ;  /* 0xfffffffc00fc7947 */ /* 0x000fc0000383ffff */
[----:B------:R-:W-:-:S00]  /*21c0*/  NOP ;  /* 0x0000000000007918 */ /* 0x000fc00000000000 */
        /* <DEDUP_REMOVED lines=11> */
.L_x_52:


//--------------------- .nv.shared.gluon_wgmma    --------------------------
	.section	.nv.shared.gluon_wgmma,"aw",@nobits
	.sectionflags	@""
	.align	16
	.zero		1024


//--------------------- .nv.shared.reserved.0     --------------------------
	.section	.nv.shared.reserved.0,"aw",@nobits
	.weak		__nv_reservedSMEM_offset_0_alias
	.size		__nv_reservedSMEM_offset_0_alias, 0, 0
	.other		__nv_reservedSMEM_offset_0_alias,@"STO_CUDA_RESERVED_SHARED STV_DEFAULT"
__nv_reservedSMEM_offset_0_alias:
	.zero		0


//--------------------- .nv.constant0.gluon_wgmma --------------------------
	.section	.nv.constant0.gluon_wgmma,"a",@progbits
	.sectionflags	@""
	.align	4
.nv.constant0.gluon_wgmma:
	.zero		608


//--------------------- SYMBOLS --------------------------

	.type		.nv.reservedSmem.offset0,@object
	.size		.nv.reservedSmem.offset0,0x4
